	.target	sm_90a

	.elftype	@"ET_EXEC"


//--------------------- .note.nv.tkinfo           --------------------------
	.section	.note.nv.tkinfo,"",@"SHT_NOTE"
	.sectionflags	@"SHF_NOTE_NV_TKINFO"
	.tkinfo
        /*0018*/ 	.word	0x00000002
        /*0030*/ 	.string	""
        /*0030*/ 	.string	"ptxas"
        /*0030*/ 	.string	"Cuda compilation tools, release 13.0, V13.0.88"
        /*0030*/ 	.string	"Build cuda_13.0.r13.0/compiler.36424714_0"
        /*0030*/ 	.string	"-arch sm_90a -m 64 "



//--------------------- .note.nv.cuinfo           --------------------------
	.section	.note.nv.cuinfo,"",@"SHT_NOTE"
	.sectionflags	@"SHF_NOTE_NV_CUINFO"
        /*0018*/ 	.short	0x0002
        /*001a*/ 	.short	0x005a
        /*001c*/ 	.short	0x0082
	.zero		2


//--------------------- .nv.info                  --------------------------
	.section	.nv.info,"",@"SHT_CUDA_INFO"
	.align	4


	//----- nvinfo : EIATTR_REGCOUNT
	.align		4
        /*0000*/ 	.byte	0x04, 0x2f
        /*0002*/ 	.short	(.L_15 - .L_14)
	.align		4
.L_14:
        /*0004*/ 	.word	index@(_ZN7cutlass13device_kernelINS_4gemm6kernel13GemmUniversalIN4cute5tupleIJiiiiEEENS1_10collective13CollectiveMmaINS1_34MainloopSm90TmaGmmaWarpSpecializedILi23ENS5_IJNS4_1CILi2EEENSA_ILi1EEESC_EEENS1_35KernelTmaWarpSpecializedCooperativeEEENS5_IJNSA_ILi128EEENSA_ILi176EEENSA_ILi32EEEEEEaNS5_IJlSC_lEEEaSK_NS4_8TiledMMAINS4_8MMA_AtomIJNS4_4SM904GMMA26MMA_64x16x32_S32S8S8_SS_TNEEEENS4_6LayoutISD_NS5_IJSC_NSA_ILi0EEESS_EEEEENS5_IJNS4_10UnderscoreESV_SV_EEEEENS4_13SM90_TMA_LOADENS4_14ComposedLayoutINS4_7SwizzleILi1ELi4ELi3EEENS4_18smem_ptr_flag_bitsILi8EEENSR_INS5_IJNSA_ILi8EEESI_EEENS5_IJSI_SC_EEEEEEEvNS4_8identityENS4_23SM90_TMA_LOAD_MULTICASTES18_vS19_EENS_8epilogue10collective6detail29Sm90TmaWarpSpecializedAdapterINS1D_15DefaultEpilogueIaSK_SK_NS1C_6thread17LinearCombinationIaLi1EiiLNS1H_9ScaleType4KindE0ELNS_15FloatRoundStyleE2EaEENS1_15EpilogueDefaultEEEEEvvEEEEvNT_6ParamsE)
        /*0008*/ 	.word	0x000000a8


	//----- nvinfo : EIATTR_FRAME_SIZE
	.align		4
.L_15:
        /*000c*/ 	.byte	0x04, 0x11
        /*000e*/ 	.short	(.L_17 - .L_16)
	.align		4
.L_16:
        /*0010*/ 	.word	index@(_ZN7cutlass13device_kernelINS_4gemm6kernel13GemmUniversalIN4cute5tupleIJiiiiEEENS1_10collective13CollectiveMmaINS1_34MainloopSm90TmaGmmaWarpSpecializedILi23ENS5_IJNS4_1CILi2EEENSA_ILi1EEESC_EEENS1_35KernelTmaWarpSpecializedCooperativeEEENS5_IJNSA_ILi128EEENSA_ILi176EEENSA_ILi32EEEEEEaNS5_IJlSC_lEEEaSK_NS4_8TiledMMAINS4_8MMA_AtomIJNS4_4SM904GMMA26MMA_64x16x32_S32S8S8_SS_TNEEEENS4_6LayoutISD_NS5_IJSC_NSA_ILi0EEESS_EEEEENS5_IJNS4_10UnderscoreESV_SV_EEEEENS4_13SM90_TMA_LOADENS4_14ComposedLayoutINS4_7SwizzleILi1ELi4ELi3EEENS4_18smem_ptr_flag_bitsILi8EEENSR_INS5_IJNSA_ILi8EEESI_EEENS5_IJSI_SC_EEEEEEEvNS4_8identityENS4_23SM90_TMA_LOAD_MULTICASTES18_vS19_EENS_8epilogue10collective6detail29Sm90TmaWarpSpecializedAdapterINS1D_15DefaultEpilogueIaSK_SK_NS1C_6thread17LinearCombinationIaLi1EiiLNS1H_9ScaleType4KindE0ELNS_15FloatRoundStyleE2EaEENS1_15EpilogueDefaultEEEEEvvEEEEvNT_6ParamsE)
        /*0014*/ 	.word	0x00000000


	//----- nvinfo : EIATTR_MIN_STACK_SIZE
	.align		4
.L_17:
        /*0018*/ 	.byte	0x04, 0x12
        /*001a*/ 	.short	(.L_19 - .L_18)
	.align		4
.L_18:
        /*001c*/ 	.word	index@(_ZN7cutlass13device_kernelINS_4gemm6kernel13GemmUniversalIN4cute5tupleIJiiiiEEENS1_10collective13CollectiveMmaINS1_34MainloopSm90TmaGmmaWarpSpecializedILi23ENS5_IJNS4_1CILi2EEENSA_ILi1EEESC_EEENS1_35KernelTmaWarpSpecializedCooperativeEEENS5_IJNSA_ILi128EEENSA_ILi176EEENSA_ILi32EEEEEEaNS5_IJlSC_lEEEaSK_NS4_8TiledMMAINS4_8MMA_AtomIJNS4_4SM904GMMA26MMA_64x16x32_S32S8S8_SS_TNEEEENS4_6LayoutISD_NS5_IJSC_NSA_ILi0EEESS_EEEEENS5_IJNS4_10UnderscoreESV_SV_EEEEENS4_13SM90_TMA_LOADENS4_14ComposedLayoutINS4_7SwizzleILi1ELi4ELi3EEENS4_18smem_ptr_flag_bitsILi8EEENSR_INS5_IJNSA_ILi8EEESI_EEENS5_IJSI_SC_EEEEEEEvNS4_8identityENS4_23SM90_TMA_LOAD_MULTICASTES18_vS19_EENS_8epilogue10collective6detail29Sm90TmaWarpSpecializedAdapterINS1D_15DefaultEpilogueIaSK_SK_NS1C_6thread17LinearCombinationIaLi1EiiLNS1H_9ScaleType4KindE0ELNS_15FloatRoundStyleE2EaEENS1_15EpilogueDefaultEEEEEvvEEEEvNT_6ParamsE)
        /*0020*/ 	.word	0x00000000
.L_19:


//--------------------- .nv.compat                --------------------------
	.section	.nv.compat,"",@"SHT_CUDA_COMPAT_INFO"
	.align	4
        /*0000*/ 	.byte	0x02, 0x09, 0x01, 0x00, 0x02, 0x02, 0x04, 0x00, 0x02, 0x05, 0x05, 0x00, 0x03, 0x07, 0x01, 0x01
        /*0010*/ 	.byte	0x02, 0x03, 0x01, 0x00, 0x02, 0x06, 0x01, 0x00, 0x04, 0x0b, 0x08, 0x00, 0x00, 0x00, 0x00, 0x00
        /*0020*/ 	.byte	0x00, 0x00, 0x00, 0x00


//--------------------- .nv.info._ZN7cutlass13device_kernelINS_4gemm6kernel13GemmUniversalIN4cute5tupleIJiiiiEEENS1_10collective13CollectiveMmaINS1_34MainloopSm90TmaGmmaWarpSpecializedILi23ENS5_IJNS4_1CILi2EEENSA_ILi1EEESC_EEENS1_35KernelTmaWarpSpecializedCooperativeEEENS5_IJNSA_ILi128EEENSA_ILi176EEENSA_ILi32EEEEEEaNS5_IJlSC_lEEEaSK_NS4_8TiledMMAINS4_8MMA_AtomIJNS4_4SM904GMMA26MMA_64x16x32_S32S8S8_SS_TNEEEENS4_6LayoutISD_NS5_IJSC_NSA_ILi0EEESS_EEEEENS5_IJNS4_10UnderscoreESV_SV_EEEEENS4_13SM90_TMA_LOADENS4_14ComposedLayoutINS4_7SwizzleILi1ELi4ELi3EEENS4_18smem_ptr_flag_bitsILi8EEENSR_INS5_IJNSA_ILi8EEESI_EEENS5_IJSI_SC_EEEEEEEvNS4_8identityENS4_23SM90_TMA_LOAD_MULTICASTES18_vS19_EENS_8epilogue10collective6detail29Sm90TmaWarpSpecializedAdapterINS1D_15DefaultEpilogueIaSK_SK_NS1C_6thread17LinearCombinationIaLi1EiiLNS1H_9ScaleType4KindE0ELNS_15FloatRoundStyleE2EaEENS1_15EpilogueDefaultEEEEEvvEEEEvNT_6ParamsE --------------------------
	.section	.nv.info._ZN7cutlass13device_kernelINS_4gemm6kernel13GemmUniversalIN4cute5tupleIJiiiiEEENS1_10collective13CollectiveMmaINS1_34MainloopSm90TmaGmmaWarpSpecializedILi23ENS5_IJNS4_1CILi2EEENSA_ILi1EEESC_EEENS1_35KernelTmaWarpSpecializedCooperativeEEENS5_IJNSA_ILi128EEENSA_ILi176EEENSA_ILi32EEEEEEaNS5_IJlSC_lEEEaSK_NS4_8TiledMMAINS4_8MMA_AtomIJNS4_4SM904GMMA26MMA_64x16x32_S32S8S8_SS_TNEEEENS4_6LayoutISD_NS5_IJSC_NSA_ILi0EEESS_EEEEENS5_IJNS4_10UnderscoreESV_SV_EEEEENS4_13SM90_TMA_LOADENS4_14ComposedLayoutINS4_7SwizzleILi1ELi4ELi3EEENS4_18smem_ptr_flag_bitsILi8EEENSR_INS5_IJNSA_ILi8EEESI_EEENS5_IJSI_SC_EEEEEEEvNS4_8identityENS4_23SM90_TMA_LOAD_MULTICASTES18_vS19_EENS_8epilogue10collective6detail29Sm90TmaWarpSpecializedAdapterINS1D_15DefaultEpilogueIaSK_SK_NS1C_6thread17LinearCombinationIaLi1EiiLNS1H_9ScaleType4KindE0ELNS_15FloatRoundStyleE2EaEENS1_15EpilogueDefaultEEEEEvvEEEEvNT_6ParamsE,"",@"SHT_CUDA_INFO"
	.sectionflags	@""
	.align	4


	//----- nvinfo : EIATTR_CUDA_API_VERSION
	.align		4
        /*0000*/ 	.byte	0x04, 0x37
        /*0002*/ 	.short	(.L_21 - .L_20)
.L_20:
        /*0004*/ 	.word	0x00000082


	//----- nvinfo : EIATTR_KPARAM_INFO
	.align		4
.L_21:
        /*0008*/ 	.byte	0x04, 0x17
        /*000a*/ 	.short	(.L_23 - .L_22)
.L_22:
        /*000c*/ 	.word	0x00000000
        /*0010*/ 	.short	0x0000
        /*0012*/ 	.short	0x0070
        /*0014*/ 	.byte	0x00, 0xf0, 0x01, 0x10


	//----- nvinfo : EIATTR_SPARSE_MMA_MASK
	.align		4
.L_23:
        /*0018*/ 	.byte	0x03, 0x50
        /*001a*/ 	.short	0x0000


	//----- nvinfo : EIATTR_MAXREG_COUNT
	.align		4
        /*001c*/ 	.byte	0x03, 0x1b
        /*001e*/ 	.short	0x00a8


	//----- nvinfo : EIATTR_NUM_BARRIERS
	.align		4
        /*0020*/ 	.byte	0x02, 0x4c
        /*0022*/ 	.byte	0x01
	.zero		1


	//----- nvinfo : EIATTR_EXTERNS
	.align		4
        /*0024*/ 	.byte	0x04, 0x0f
        /*0026*/ 	.short	(.L_25 - .L_24)


	//   ....[0]....
	.align		4
.L_24:
        /*0028*/ 	.word	index@(__assertfail)


	//----- nvinfo : EIATTR_MERCURY_ISA_VERSION
	.align		4
.L_25:
        /*002c*/ 	.byte	0x03, 0x5f
        /*002e*/ 	.short	0x0101


	//----- nvinfo : EIATTR_INT_WARP_WIDE_INSTR_OFFSETS
	.align		4
        /*0030*/ 	.byte	0x04, 0x31
        /*0032*/ 	.short	(.L_27 - .L_26)


	//   ....[0]....
.L_26:
        /*0034*/ 	.word	0x00000710


	//   ....[1]....
        /*0038*/ 	.word	0x00000740


	//   ....[2]....
        /*003c*/ 	.word	0x00000900


	//----- nvinfo : EIATTR_COOP_GROUP_MASK_REGIDS
	.align		4
.L_27:
        /*0040*/ 	.byte	0x04, 0x29
        /*0042*/ 	.short	(.L_29 - .L_28)


	//   ....[0]....
.L_28:
        /*0044*/ 	.word	0xffffffff


	//   ....[1]....
        /*0048*/ 	.word	0xffffffff


	//   ....[2]....
        /*004c*/ 	.word	0xffffffff


	//   ....[3]....
        /*0050*/ 	.word	0xffffffff


	//   ....[4]....
        /*0054*/ 	.word	0xffffffff


	//   ....[5]....
        /*0058*/ 	.word	0xffffffff


	//----- nvinfo : EIATTR_COOP_GROUP_INSTR_OFFSETS
	.align		4
.L_29:
        /*005c*/ 	.byte	0x04, 0x28
        /*005e*/ 	.short	(.L_31 - .L_30)


	//   ....[0]....
.L_30:
        /*0060*/ 	.word	0x00000060


	//   ....[1]....
        /*0064*/ 	.word	0x00000070


	//   ....[2]....
        /*0068*/ 	.word	0x00000130


	//   ....[3]....
        /*006c*/ 	.word	0x00000560


	//   ....[4]....
        /*0070*/ 	.word	0x00000a80


	//   ....[5]....
        /*0074*/ 	.word	0x000014b0


	//----- nvinfo : EIATTR_REG_RECONFIG
	.align		4
.L_31:
        /*0078*/ 	.byte	0x01, 0x54
	.zero		2


	//----- nvinfo : EIATTR_SYSCALL_OFFSETS
	.align		4
        /*007c*/ 	.byte	0x04, 0x46
        /*007e*/ 	.short	(.L_33 - .L_32)


	//   ....[0]....
.L_32:
        /*0080*/ 	.word	0x00001670


	//----- nvinfo : EIATTR_MBARRIER_INSTR_OFFSETS
	.align		4
.L_33:
        /*0084*/ 	.byte	0x04, 0x39
        /*0086*/ 	.short	(.L_35 - .L_34)


	//   ....[0]....
.L_34:
        /*0088*/ 	.word	0x00000250
        /*008c*/ 	.word	0x000000ff
        /*0090*/ 	.word	0x00000000
        /*0094*/ 	.short	0x0100
        /*0096*/ 	.byte	0x08
	.zero		1


	//   ....[1]....
        /*0098*/ 	.word	0x00000260
        /*009c*/ 	.word	0x000000ff
        /*00a0*/ 	.word	0x000000b8
        /*00a4*/ 	.short	0x0100
        /*00a6*/ 	.byte	0x08
	.zero		1


	//   ....[2]....
        /*00a8*/ 	.word	0x00000270
        /*00ac*/ 	.word	0x000000ff
        /*00b0*/ 	.word	0x00000008
        /*00b4*/ 	.short	0x0100
        /*00b6*/ 	.byte	0x08
	.zero		1


	//   ....[3]....
        /*00b8*/ 	.word	0x00000280
        /*00bc*/ 	.word	0x000000ff
        /*00c0*/ 	.word	0x000000c0
        /*00c4*/ 	.short	0x0100
        /*00c6*/ 	.byte	0x08
	.zero		1


	//   ....[4]....
        /*00c8*/ 	.word	0x00000290
        /*00cc*/ 	.word	0x000000ff
        /*00d0*/ 	.word	0x00000010
        /*00d4*/ 	.short	0x0100
        /*00d6*/ 	.byte	0x08
	.zero		1


	//   ....[5]....
        /*00d8*/ 	.word	0x000002a0
        /*00dc*/ 	.word	0x000000ff
        /*00e0*/ 	.word	0x000000c8
        /*00e4*/ 	.short	0x0100
        /*00e6*/ 	.byte	0x08
	.zero		1


	//   ....[6]....
        /*00e8*/ 	.word	0x000002b0
        /*00ec*/ 	.word	0x000000ff
        /*00f0*/ 	.word	0x00000018
        /*00f4*/ 	.short	0x0100
        /*00f6*/ 	.byte	0x08
	.zero		1


	//   ....[7]....
        /*00f8*/ 	.word	0x000002c0
        /*00fc*/ 	.word	0x000000ff
        /*0100*/ 	.word	0x000000d0
        /*0104*/ 	.short	0x0100
        /*0106*/ 	.byte	0x08
	.zero		1


	//   ....[8]....
        /*0108*/ 	.word	0x000002d0
        /*010c*/ 	.word	0x000000ff
        /*0110*/ 	.word	0x00000020
        /*0114*/ 	.short	0x0100
        /*0116*/ 	.byte	0x08
	.zero		1


	//   ....[9]....
        /*0118*/ 	.word	0x000002e0
        /*011c*/ 	.word	0x000000ff
        /*0120*/ 	.word	0x000000d8
        /*0124*/ 	.short	0x0100
        /*0126*/ 	.byte	0x08
	.zero		1


	//   ....[10]....
        /*0128*/ 	.word	0x000002f0
        /*012c*/ 	.word	0x000000ff
        /*0130*/ 	.word	0x00000028
        /*0134*/ 	.short	0x0100
        /*0136*/ 	.byte	0x08
	.zero		1


	//   ....[11]....
        /*0138*/ 	.word	0x00000300
        /*013c*/ 	.word	0x000000ff
        /*0140*/ 	.word	0x000000e0
        /*0144*/ 	.short	0x0100
        /*0146*/ 	.byte	0x08
	.zero		1


	//   ....[12]....
        /*0148*/ 	.word	0x00000310
        /*014c*/ 	.word	0x000000ff
        /*0150*/ 	.word	0x00000030
        /*0154*/ 	.short	0x0100
        /*0156*/ 	.byte	0x08
	.zero		1


	//   ....[13]....
        /*0158*/ 	.word	0x00000320
        /*015c*/ 	.word	0x000000ff
        /*0160*/ 	.word	0x000000e8
        /*0164*/ 	.short	0x0100
        /*0166*/ 	.byte	0x08
	.zero		1


	//   ....[14]....
        /*0168*/ 	.word	0x00000330
        /*016c*/ 	.word	0x000000ff
        /*0170*/ 	.word	0x00000038
        /*0174*/ 	.short	0x0100
        /*0176*/ 	.byte	0x08
	.zero		1


	//   ....[15]....
        /*0178*/ 	.word	0x00000340
        /*017c*/ 	.word	0x000000ff
        /*0180*/ 	.word	0x000000f0
        /*0184*/ 	.short	0x0100
        /*0186*/ 	.byte	0x08
	.zero		1


	//   ....[16]....
        /*0188*/ 	.word	0x00000350
        /*018c*/ 	.word	0x000000ff
        /*0190*/ 	.word	0x00000040
        /*0194*/ 	.short	0x0100
        /*0196*/ 	.byte	0x08
	.zero		1


	//   ....[17]....
        /*0198*/ 	.word	0x00000360
        /*019c*/ 	.word	0x000000ff
        /*01a0*/ 	.word	0x000000f8
        /*01a4*/ 	.short	0x0100
        /*01a6*/ 	.byte	0x08
	.zero		1


	//   ....[18]....
        /*01a8*/ 	.word	0x00000370
        /*01ac*/ 	.word	0x000000ff
        /*01b0*/ 	.word	0x00000048
        /*01b4*/ 	.short	0x0100
        /*01b6*/ 	.byte	0x08
	.zero		1


	//   ....[19]....
        /*01b8*/ 	.word	0x00000380
        /*01bc*/ 	.word	0x000000ff
        /*01c0*/ 	.word	0x00000100
        /*01c4*/ 	.short	0x0100
        /*01c6*/ 	.byte	0x08
	.zero		1


	//   ....[20]....
        /*01c8*/ 	.word	0x00000390
        /*01cc*/ 	.word	0x000000ff
        /*01d0*/ 	.word	0x00000050
        /*01d4*/ 	.short	0x0100
        /*01d6*/ 	.byte	0x08
	.zero		1


	//   ....[21]....
        /*01d8*/ 	.word	0x000003a0
        /*01dc*/ 	.word	0x000000ff
        /*01e0*/ 	.word	0x00000108
        /*01e4*/ 	.short	0x0100
        /*01e6*/ 	.byte	0x08
	.zero		1


	//   ....[22]....
        /*01e8*/ 	.word	0x000003b0
        /*01ec*/ 	.word	0x000000ff
        /*01f0*/ 	.word	0x00000058
        /*01f4*/ 	.short	0x0100
        /*01f6*/ 	.byte	0x08
	.zero		1


	//   ....[23]....
        /*01f8*/ 	.word	0x000003c0
        /*01fc*/ 	.word	0x000000ff
        /*0200*/ 	.word	0x00000110
        /*0204*/ 	.short	0x0100
        /*0206*/ 	.byte	0x08
	.zero		1


	//   ....[24]....
        /*0208*/ 	.word	0x000003d0
        /*020c*/ 	.word	0x000000ff
        /*0210*/ 	.word	0x00000060
        /*0214*/ 	.short	0x0100
        /*0216*/ 	.byte	0x08
	.zero		1


	//   ....[25]....
        /*0218*/ 	.word	0x000003e0
        /*021c*/ 	.word	0x000000ff
        /*0220*/ 	.word	0x00000118
        /*0224*/ 	.short	0x0100
        /*0226*/ 	.byte	0x08
	.zero		1


	//   ....[26]....
        /*0228*/ 	.word	0x000003f0
        /*022c*/ 	.word	0x000000ff
        /*0230*/ 	.word	0x00000068
        /*0234*/ 	.short	0x0100
        /*0236*/ 	.byte	0x08
	.zero		1


	//   ....[27]....
        /*0238*/ 	.word	0x00000400
        /*023c*/ 	.word	0x000000ff
        /*0240*/ 	.word	0x00000120
        /*0244*/ 	.short	0x0100
        /*0246*/ 	.byte	0x08
	.zero		1


	//   ....[28]....
        /*0248*/ 	.word	0x00000410
        /*024c*/ 	.word	0x000000ff
        /*0250*/ 	.word	0x00000070
        /*0254*/ 	.short	0x0100
        /*0256*/ 	.byte	0x08
	.zero		1


	//   ....[29]....
        /*0258*/ 	.word	0x00000420
        /*025c*/ 	.word	0x000000ff
        /*0260*/ 	.word	0x00000128
        /*0264*/ 	.short	0x0100
        /*0266*/ 	.byte	0x08
	.zero		1


	//   ....[30]....
        /*0268*/ 	.word	0x00000430
        /*026c*/ 	.word	0x000000ff
        /*0270*/ 	.word	0x00000078
        /*0274*/ 	.short	0x0100
        /*0276*/ 	.byte	0x08
	.zero		1


	//   ....[31]....
        /*0278*/ 	.word	0x00000440
        /*027c*/ 	.word	0x000000ff
        /*0280*/ 	.word	0x00000130
        /*0284*/ 	.short	0x0100
        /*0286*/ 	.byte	0x08
	.zero		1


	//   ....[32]....
        /*0288*/ 	.word	0x00000450
        /*028c*/ 	.word	0x000000ff
        /*0290*/ 	.word	0x00000080
        /*0294*/ 	.short	0x0100
        /*0296*/ 	.byte	0x08
	.zero		1


	//   ....[33]....
        /*0298*/ 	.word	0x00000460
        /*029c*/ 	.word	0x000000ff
        /*02a0*/ 	.word	0x00000138
        /*02a4*/ 	.short	0x0100
        /*02a6*/ 	.byte	0x08
	.zero		1


	//   ....[34]....
        /*02a8*/ 	.word	0x00000470
        /*02ac*/ 	.word	0x000000ff
        /*02b0*/ 	.word	0x00000088
        /*02b4*/ 	.short	0x0100
        /*02b6*/ 	.byte	0x08
	.zero		1


	//   ....[35]....
        /*02b8*/ 	.word	0x00000480
        /*02bc*/ 	.word	0x000000ff
        /*02c0*/ 	.word	0x00000140
        /*02c4*/ 	.short	0x0100
        /*02c6*/ 	.byte	0x08
	.zero		1


	//   ....[36]....
        /*02c8*/ 	.word	0x00000490
        /*02cc*/ 	.word	0x000000ff
        /*02d0*/ 	.word	0x00000090
        /*02d4*/ 	.short	0x0100
        /*02d6*/ 	.byte	0x08
	.zero		1


	//   ....[37]....
        /*02d8*/ 	.word	0x000004a0
        /*02dc*/ 	.word	0x000000ff
        /*02e0*/ 	.word	0x00000148
        /*02e4*/ 	.short	0x0100
        /*02e6*/ 	.byte	0x08
	.zero		1


	//   ....[38]....
        /*02e8*/ 	.word	0x000004b0
        /*02ec*/ 	.word	0x000000ff
        /*02f0*/ 	.word	0x00000098
        /*02f4*/ 	.short	0x0100
        /*02f6*/ 	.byte	0x08
	.zero		1


	//   ....[39]....
        /*02f8*/ 	.word	0x000004c0
        /*02fc*/ 	.word	0x000000ff
        /*0300*/ 	.word	0x00000150
        /*0304*/ 	.short	0x0100
        /*0306*/ 	.byte	0x08
	.zero		1


	//   ....[40]....
        /*0308*/ 	.word	0x000004d0
        /*030c*/ 	.word	0x000000ff
        /*0310*/ 	.word	0x000000a0
        /*0314*/ 	.short	0x0100
        /*0316*/ 	.byte	0x08
	.zero		1


	//   ....[41]....
        /*0318*/ 	.word	0x000004e0
        /*031c*/ 	.word	0x000000ff
        /*0320*/ 	.word	0x00000158
        /*0324*/ 	.short	0x0100
        /*0326*/ 	.byte	0x08
	.zero		1


	//   ....[42]....
        /*0328*/ 	.word	0x000004f0
        /*032c*/ 	.word	0x000000ff
        /*0330*/ 	.word	0x000000a8
        /*0334*/ 	.short	0x0100
        /*0336*/ 	.byte	0x08
	.zero		1


	//   ....[43]....
        /*0338*/ 	.word	0x00000500
        /*033c*/ 	.word	0x000000ff
        /*0340*/ 	.word	0x00000160
        /*0344*/ 	.short	0x0100
        /*0346*/ 	.byte	0x08
	.zero		1


	//   ....[44]....
        /*0348*/ 	.word	0x00000510
        /*034c*/ 	.word	0x000000ff
        /*0350*/ 	.word	0x000000b0
        /*0354*/ 	.short	0x0100
        /*0356*/ 	.byte	0x08
	.zero		1


	//   ....[45]....
        /*0358*/ 	.word	0x00000520
        /*035c*/ 	.word	0x000000ff
        /*0360*/ 	.word	0x00000168
        /*0364*/ 	.short	0x0100
        /*0366*/ 	.byte	0x08
	.zero		1


	//   ....[46]....
        /*0368*/ 	.word	0x00000980
        /*036c*/ 	.word	0x000000ff
        /*0370*/ 	.word	0x00000180
        /*0374*/ 	.short	0x0100
        /*0376*/ 	.byte	0x06
	.zero		1


	//   ....[47]....
        /*0378*/ 	.word	0x00000a10
        /*037c*/ 	.word	0x000000ff
        /*0380*/ 	.word	0x00000188
        /*0384*/ 	.short	0x0100
        /*0386*/ 	.byte	0x06
	.zero		1


	//   ....[48]....
        /*0388*/ 	.word	0x00001740
        /*038c*/ 	.word	0x00000003
        /*0390*/ 	.word	0x00000000
        /*0394*/ 	.short	0x010a
        /*0396*/ 	.byte	0x3f
	.zero		1


	//   ....[49]....
        /*0398*/ 	.word	0x00001780
        /*039c*/ 	.word	0x00000003
        /*03a0*/ 	.word	0x00000000
        /*03a4*/ 	.short	0x010a
        /*03a6*/ 	.byte	0x3f
	.zero		1


	//   ....[50]....
        /*03a8*/ 	.word	0x00001e10
        /*03ac*/ 	.word	0x00000004
        /*03b0*/ 	.word	0x00000000
        /*03b4*/ 	.short	0x010a
        /*03b6*/ 	.byte	0x3f
	.zero		1


	//   ....[51]....
        /*03b8*/ 	.word	0x00001e50
        /*03bc*/ 	.word	0x00000004
        /*03c0*/ 	.word	0x00000000
        /*03c4*/ 	.short	0x010a
        /*03c6*/ 	.byte	0x3f
	.zero		1


	//   ....[52]....
        /*03c8*/ 	.word	0x00002310
        /*03cc*/ 	.word	0x00000005
        /*03d0*/ 	.word	0x00000000
        /*03d4*/ 	.short	0x0101
        /*03d6*/ 	.byte	0x3f
	.zero		1


	//   ....[53]....
        /*03d8*/ 	.word	0x00002530
        /*03dc*/ 	.word	0x00000003
        /*03e0*/ 	.word	0x00000000
        /*03e4*/ 	.short	0x0101
        /*03e6*/ 	.byte	0x3f
	.zero		1


	//   ....[54]....
        /*03e8*/ 	.word	0x00008120
        /*03ec*/ 	.word	0x00000017
        /*03f0*/ 	.word	0x000000b8
        /*03f4*/ 	.short	0x010a
        /*03f6*/ 	.byte	0x3f
	.zero		1


	//   ....[55]....
        /*03f8*/ 	.word	0x00008490
        /*03fc*/ 	.word	0x00000003
        /*0400*/ 	.word	0x00000188
        /*0404*/ 	.short	0x0101
        /*0406*/ 	.byte	0x3f
	.zero		1


	//   ....[56]....
        /*0408*/ 	.word	0x00008bf0
        /*040c*/ 	.word	0x00000007
        /*0410*/ 	.word	0x00000000
        /*0414*/ 	.short	0x010a
        /*0416*/ 	.byte	0x3f
	.zero		1


	//   ....[57]....
        /*0418*/ 	.word	0x00008c70
        /*041c*/ 	.word	0x00000008
        /*0420*/ 	.word	0x00000000
        /*0424*/ 	.short	0x010a
        /*0426*/ 	.byte	0x3f
	.zero		1


	//   ....[58]....
        /*0428*/ 	.word	0x00008d00
        /*042c*/ 	.word	0x00000009
        /*0430*/ 	.word	0x00000000
        /*0434*/ 	.short	0x010a
        /*0436*/ 	.byte	0x3f
	.zero		1


	//   ....[59]....
        /*0438*/ 	.word	0x00008d90
        /*043c*/ 	.word	0x00000008
        /*0440*/ 	.word	0x00000000
        /*0444*/ 	.short	0x010a
        /*0446*/ 	.byte	0x3f
	.zero		1


	//   ....[60]....
        /*0448*/ 	.word	0x00008e20
        /*044c*/ 	.word	0x00000009
        /*0450*/ 	.word	0x00000000
        /*0454*/ 	.short	0x010a
        /*0456*/ 	.byte	0x3f
	.zero		1


	//   ....[61]....
        /*0458*/ 	.word	0x00008eb0
        /*045c*/ 	.word	0x00000008
        /*0460*/ 	.word	0x00000000
        /*0464*/ 	.short	0x010a
        /*0466*/ 	.byte	0x3f
	.zero		1


	//   ....[62]....
        /*0468*/ 	.word	0x00008f40
        /*046c*/ 	.word	0x00000009
        /*0470*/ 	.word	0x00000000
        /*0474*/ 	.short	0x010a
        /*0476*/ 	.byte	0x3f
	.zero		1


	//   ....[63]....
        /*0478*/ 	.word	0x00008fd0
        /*047c*/ 	.word	0x00000008
        /*0480*/ 	.word	0x00000000
        /*0484*/ 	.short	0x010a
        /*0486*/ 	.byte	0x3f
	.zero		1


	//   ....[64]....
        /*0488*/ 	.word	0x00009060
        /*048c*/ 	.word	0x00000009
        /*0490*/ 	.word	0x00000000
        /*0494*/ 	.short	0x010a
        /*0496*/ 	.byte	0x3f
	.zero		1


	//   ....[65]....
        /*0498*/ 	.word	0x000090f0
        /*049c*/ 	.word	0x00000008
        /*04a0*/ 	.word	0x00000000
        /*04a4*/ 	.short	0x010a
        /*04a6*/ 	.byte	0x3f
	.zero		1


	//   ....[66]....
        /*04a8*/ 	.word	0x00009180
        /*04ac*/ 	.word	0x00000009
        /*04b0*/ 	.word	0x00000000
        /*04b4*/ 	.short	0x010a
        /*04b6*/ 	.byte	0x3f
	.zero		1


	//   ....[67]....
        /*04b8*/ 	.word	0x00009210
        /*04bc*/ 	.word	0x00000008
        /*04c0*/ 	.word	0x00000000
        /*04c4*/ 	.short	0x010a
        /*04c6*/ 	.byte	0x3f
	.zero		1


	//   ....[68]....
        /*04c8*/ 	.word	0x000092a0
        /*04cc*/ 	.word	0x00000009
        /*04d0*/ 	.word	0x00000000
        /*04d4*/ 	.short	0x010a
        /*04d6*/ 	.byte	0x3f
	.zero		1


	//   ....[69]....
        /*04d8*/ 	.word	0x00009330
        /*04dc*/ 	.word	0x00000008
        /*04e0*/ 	.word	0x00000000
        /*04e4*/ 	.short	0x010a
        /*04e6*/ 	.byte	0x3f
	.zero		1


	//   ....[70]....
        /*04e8*/ 	.word	0x000093c0
        /*04ec*/ 	.word	0x00000009
        /*04f0*/ 	.word	0x00000000
        /*04f4*/ 	.short	0x010a
        /*04f6*/ 	.byte	0x3f
	.zero		1


	//   ....[71]....
        /*04f8*/ 	.word	0x00009450
        /*04fc*/ 	.word	0x00000008
        /*0500*/ 	.word	0x00000000
        /*0504*/ 	.short	0x010a
        /*0506*/ 	.byte	0x3f
	.zero		1


	//   ....[72]....
        /*0508*/ 	.word	0x000094e0
        /*050c*/ 	.word	0x00000009
        /*0510*/ 	.word	0x00000000
        /*0514*/ 	.short	0x010a
        /*0516*/ 	.byte	0x3f
	.zero		1


	//   ....[73]....
        /*0518*/ 	.word	0x00009570
        /*051c*/ 	.word	0x00000008
        /*0520*/ 	.word	0x00000000
        /*0524*/ 	.short	0x010a
        /*0526*/ 	.byte	0x3f
	.zero		1


	//   ....[74]....
        /*0528*/ 	.word	0x00009600
        /*052c*/ 	.word	0x00000009
        /*0530*/ 	.word	0x00000000
        /*0534*/ 	.short	0x010a
        /*0536*/ 	.byte	0x3f
	.zero		1


	//   ....[75]....
        /*0538*/ 	.word	0x00009690
        /*053c*/ 	.word	0x00000008
        /*0540*/ 	.word	0x00000000
        /*0544*/ 	.short	0x010a
        /*0546*/ 	.byte	0x3f
	.zero		1


	//   ....[76]....
        /*0548*/ 	.word	0x00009720
        /*054c*/ 	.word	0x00000009
        /*0550*/ 	.word	0x00000000
        /*0554*/ 	.short	0x010a
        /*0556*/ 	.byte	0x3f
	.zero		1


	//   ....[77]....
        /*0558*/ 	.word	0x000097b0
        /*055c*/ 	.word	0x00000006
        /*0560*/ 	.word	0x00000000
        /*0564*/ 	.short	0x010a
        /*0566*/ 	.byte	0x3f
	.zero		1


	//   ....[78]....
        /*0568*/ 	.word	0x00009840
        /*056c*/ 	.word	0x00000003
        /*0570*/ 	.word	0x00000000
        /*0574*/ 	.short	0x010a
        /*0576*/ 	.byte	0x3f
	.zero		1


	//   ....[79]....
        /*0578*/ 	.word	0x000098a0
        /*057c*/ 	.word	0x00000003
        /*0580*/ 	.word	0x00000000
        /*0584*/ 	.short	0x010a
        /*0586*/ 	.byte	0x3f
	.zero		1


	//   ....[80]....
        /*0588*/ 	.word	0x000098f0
        /*058c*/ 	.word	0x00000004
        /*0590*/ 	.word	0x00000000
        /*0594*/ 	.short	0x010a
        /*0596*/ 	.byte	0x3f
	.zero		1


	//   ....[81]....
        /*0598*/ 	.word	0x000099c0
        /*059c*/ 	.word	0x00000017
        /*05a0*/ 	.word	0x000000b8
        /*05a4*/ 	.short	0x010a
        /*05a6*/ 	.byte	0x3f
	.zero		1


	//   ....[82]....
        /*05a8*/ 	.word	0x00009a90
        /*05ac*/ 	.word	0x00000007
        /*05b0*/ 	.word	0x00000000
        /*05b4*/ 	.short	0x010a
        /*05b6*/ 	.byte	0x3f
	.zero		1


	//   ....[83]....
        /*05b8*/ 	.word	0x00009ae0
        /*05bc*/ 	.word	0x00000008
        /*05c0*/ 	.word	0x00000000
        /*05c4*/ 	.short	0x010a
        /*05c6*/ 	.byte	0x3f
	.zero		1


	//   ....[84]....
        /*05c8*/ 	.word	0x00009b30
        /*05cc*/ 	.word	0x00000009
        /*05d0*/ 	.word	0x00000000
        /*05d4*/ 	.short	0x010a
        /*05d6*/ 	.byte	0x3f
	.zero		1


	//   ....[85]....
        /*05d8*/ 	.word	0x00009b80
        /*05dc*/ 	.word	0x00000008
        /*05e0*/ 	.word	0x00000000
        /*05e4*/ 	.short	0x010a
        /*05e6*/ 	.byte	0x3f
	.zero		1


	//   ....[86]....
        /*05e8*/ 	.word	0x00009bd0
        /*05ec*/ 	.word	0x00000009
        /*05f0*/ 	.word	0x00000000
        /*05f4*/ 	.short	0x010a
        /*05f6*/ 	.byte	0x3f
	.zero		1


	//   ....[87]....
        /*05f8*/ 	.word	0x00009c20
        /*05fc*/ 	.word	0x00000008
        /*0600*/ 	.word	0x00000000
        /*0604*/ 	.short	0x010a
        /*0606*/ 	.byte	0x3f
	.zero		1


	//   ....[88]....
        /*0608*/ 	.word	0x00009c70
        /*060c*/ 	.word	0x00000009
        /*0610*/ 	.word	0x00000000
        /*0614*/ 	.short	0x010a
        /*0616*/ 	.byte	0x3f
	.zero		1


	//   ....[89]....
        /*0618*/ 	.word	0x00009cc0
        /*061c*/ 	.word	0x00000008
        /*0620*/ 	.word	0x00000000
        /*0624*/ 	.short	0x010a
        /*0626*/ 	.byte	0x3f
	.zero		1


	//   ....[90]....
        /*0628*/ 	.word	0x00009d10
        /*062c*/ 	.word	0x00000009
        /*0630*/ 	.word	0x00000000
        /*0634*/ 	.short	0x010a
        /*0636*/ 	.byte	0x3f
	.zero		1


	//   ....[91]....
        /*0638*/ 	.word	0x00009d60
        /*063c*/ 	.word	0x00000008
        /*0640*/ 	.word	0x00000000
        /*0644*/ 	.short	0x010a
        /*0646*/ 	.byte	0x3f
	.zero		1


	//   ....[92]....
        /*0648*/ 	.word	0x00009db0
        /*064c*/ 	.word	0x00000009
        /*0650*/ 	.word	0x00000000
        /*0654*/ 	.short	0x010a
        /*0656*/ 	.byte	0x3f
	.zero		1


	//   ....[93]....
        /*0658*/ 	.word	0x00009e00
        /*065c*/ 	.word	0x00000008
        /*0660*/ 	.word	0x00000000
        /*0664*/ 	.short	0x010a
        /*0666*/ 	.byte	0x3f
	.zero		1


	//   ....[94]....
        /*0668*/ 	.word	0x00009e50
        /*066c*/ 	.word	0x00000009
        /*0670*/ 	.word	0x00000000
        /*0674*/ 	.short	0x010a
        /*0676*/ 	.byte	0x3f
	.zero		1


	//   ....[95]....
        /*0678*/ 	.word	0x00009ea0
        /*067c*/ 	.word	0x00000008
        /*0680*/ 	.word	0x00000000
        /*0684*/ 	.short	0x010a
        /*0686*/ 	.byte	0x3f
	.zero		1


	//   ....[96]....
        /*0688*/ 	.word	0x00009ef0
        /*068c*/ 	.word	0x00000009
        /*0690*/ 	.word	0x00000000
        /*0694*/ 	.short	0x010a
        /*0696*/ 	.byte	0x3f
	.zero		1


	//   ....[97]....
        /*0698*/ 	.word	0x00009f40
        /*069c*/ 	.word	0x00000008
        /*06a0*/ 	.word	0x00000000
        /*06a4*/ 	.short	0x010a
        /*06a6*/ 	.byte	0x3f
	.zero		1


	//   ....[98]....
        /*06a8*/ 	.word	0x00009f90
        /*06ac*/ 	.word	0x00000009
        /*06b0*/ 	.word	0x00000000
        /*06b4*/ 	.short	0x010a
        /*06b6*/ 	.byte	0x3f
	.zero		1


	//   ....[99]....
        /*06b8*/ 	.word	0x00009fe0
        /*06bc*/ 	.word	0x00000008
        /*06c0*/ 	.word	0x00000000
        /*06c4*/ 	.short	0x010a
        /*06c6*/ 	.byte	0x3f
	.zero		1


	//   ....[100]....
        /*06c8*/ 	.word	0x0000a030
        /*06cc*/ 	.word	0x00000009
        /*06d0*/ 	.word	0x00000000
        /*06d4*/ 	.short	0x010a
        /*06d6*/ 	.byte	0x3f
	.zero		1


	//   ....[101]....
        /*06d8*/ 	.word	0x0000a080
        /*06dc*/ 	.word	0x00000008
        /*06e0*/ 	.word	0x00000000
        /*06e4*/ 	.short	0x010a
        /*06e6*/ 	.byte	0x3f
	.zero		1


	//   ....[102]....
        /*06e8*/ 	.word	0x0000a0d0
        /*06ec*/ 	.word	0x00000009
        /*06f0*/ 	.word	0x00000000
        /*06f4*/ 	.short	0x010a
        /*06f6*/ 	.byte	0x3f
	.zero		1


	//   ....[103]....
        /*06f8*/ 	.word	0x0000a120
        /*06fc*/ 	.word	0x00000006
        /*0700*/ 	.word	0x00000000
        /*0704*/ 	.short	0x010a
        /*0706*/ 	.byte	0x3f
	.zero		1


	//----- nvinfo : EIATTR_NUM_MBARRIERS
	.align		4
.L_35:
        /*0708*/ 	.byte	0x03, 0x38
        /*070a*/ 	.short	0x0030


	//----- nvinfo : EIATTR_EXIT_INSTR_OFFSETS
	.align		4
        /*070c*/ 	.byte	0x04, 0x1c
        /*070e*/ 	.short	(.L_37 - .L_36)


	//   ....[0]....
.L_36:
        /*0710*/ 	.word	0x00000be0


	//   ....[1]....
        /*0714*/ 	.word	0x000013f0


	//   ....[2]....
        /*0718*/ 	.word	0x00007830


	//   ....[3]....
        /*071c*/ 	.word	0x00007d90


	//   ....[4]....
        /*0720*/ 	.word	0x00009890


	//----- nvinfo : EIATTR_MAX_THREADS
	.align		4
.L_37:
        /*0724*/ 	.byte	0x04, 0x05
        /*0726*/ 	.short	(.L_39 - .L_38)
.L_38:
        /*0728*/ 	.word	0x00000180
        /*072c*/ 	.word	0x00000001
        /*0730*/ 	.word	0x00000001


	//----- nvinfo : EIATTR_CRS_STACK_SIZE
	.align		4
.L_39:
        /*0734*/ 	.byte	0x04, 0x1e
        /*0736*/ 	.short	(.L_41 - .L_40)
.L_40:
        /*0738*/ 	.word	0x00000000


	//----- nvinfo : EIATTR_CBANK_PARAM_SIZE
	.align		4
.L_41:
        /*073c*/ 	.byte	0x03, 0x19
        /*073e*/ 	.short	0x0470


	//----- nvinfo : EIATTR_PARAM_CBANK
	.align		4
        /*0740*/ 	.byte	0x04, 0x0a
        /*0742*/ 	.short	(.L_43 - .L_42)
	.align		4
.L_42:
        /*0744*/ 	.word	index@(.nv.constant0._ZN7cutlass13device_kernelINS_4gemm6kernel13GemmUniversalIN4cute5tupleIJiiiiEEENS1_10collective13CollectiveMmaINS1_34MainloopSm90TmaGmmaWarpSpecializedILi23ENS5_IJNS4_1CILi2EEENSA_ILi1EEESC_EEENS1_35KernelTmaWarpSpecializedCooperativeEEENS5_IJNSA_ILi128EEENSA_ILi176EEENSA_ILi32EEEEEEaNS5_IJlSC_lEEEaSK_NS4_8TiledMMAINS4_8MMA_AtomIJNS4_4SM904GMMA26MMA_64x16x32_S32S8S8_SS_TNEEEENS4_6LayoutISD_NS5_IJSC_NSA_ILi0EEESS_EEEEENS5_IJNS4_10UnderscoreESV_SV_EEEEENS4_13SM90_TMA_LOADENS4_14ComposedLayoutINS4_7SwizzleILi1ELi4ELi3EEENS4_18smem_ptr_flag_bitsILi8EEENSR_INS5_IJNSA_ILi8EEESI_EEENS5_IJSI_SC_EEEEEEEvNS4_8identityENS4_23SM90_TMA_LOAD_MULTICASTES18_vS19_EENS_8epilogue10collective6detail29Sm90TmaWarpSpecializedAdapterINS1D_15DefaultEpilogueIaSK_SK_NS1C_6thread17LinearCombinationIaLi1EiiLNS1H_9ScaleType4KindE0ELNS_15FloatRoundStyleE2EaEENS1_15EpilogueDefaultEEEEEvvEEEEvNT_6ParamsE)
        /*0748*/ 	.short	0x0210
        /*074a*/ 	.short	0x0470


	//----- nvinfo : EIATTR_SW_WAR
	.align		4
.L_43:
        /*074c*/ 	.byte	0x04, 0x36
        /*074e*/ 	.short	(.L_45 - .L_44)
.L_44:
        /*0750*/ 	.word	0x00000008
.L_45:


//--------------------- .nv.callgraph             --------------------------
	.section	.nv.callgraph,"",@"SHT_CUDA_CALLGRAPH"
	.align	4
	.sectionentsize	8
	.align		4
        /*0000*/ 	.word	0x00000000
	.align		4
        /*0004*/ 	.word	0xffffffff
	.align		4
        /*0008*/ 	.word	index@(_ZN7cutlass13device_kernelINS_4gemm6kernel13GemmUniversalIN4cute5tupleIJiiiiEEENS1_10collective13CollectiveMmaINS1_34MainloopSm90TmaGmmaWarpSpecializedILi23ENS5_IJNS4_1CILi2EEENSA_ILi1EEESC_EEENS1_35KernelTmaWarpSpecializedCooperativeEEENS5_IJNSA_ILi128EEENSA_ILi176EEENSA_ILi32EEEEEEaNS5_IJlSC_lEEEaSK_NS4_8TiledMMAINS4_8MMA_AtomIJNS4_4SM904GMMA26MMA_64x16x32_S32S8S8_SS_TNEEEENS4_6LayoutISD_NS5_IJSC_NSA_ILi0EEESS_EEEEENS5_IJNS4_10UnderscoreESV_SV_EEEEENS4_13SM90_TMA_LOADENS4_14ComposedLayoutINS4_7SwizzleILi1ELi4ELi3EEENS4_18smem_ptr_flag_bitsILi8EEENSR_INS5_IJNSA_ILi8EEESI_EEENS5_IJSI_SC_EEEEEEEvNS4_8identityENS4_23SM90_TMA_LOAD_MULTICASTES18_vS19_EENS_8epilogue10collective6detail29Sm90TmaWarpSpecializedAdapterINS1D_15DefaultEpilogueIaSK_SK_NS1C_6thread17LinearCombinationIaLi1EiiLNS1H_9ScaleType4KindE0ELNS_15FloatRoundStyleE2EaEENS1_15EpilogueDefaultEEEEEvvEEEEvNT_6ParamsE)
	.align		4
        /*000c*/ 	.word	index@(__assertfail)
	.align		4
        /*0010*/ 	.word	0x00000000
	.align		4
        /*0014*/ 	.word	0xfffffffe
	.align		4
        /*0018*/ 	.word	0x00000000
	.align		4
        /*001c*/ 	.word	0xfffffffd
	.align		4
        /*0020*/ 	.word	0x00000000
	.align		4
        /*0024*/ 	.word	0xfffffffc


//--------------------- .nv.constant4             --------------------------
	.section	.nv.constant4,"a",@progbits
	.align	8
	.align		8
.nv.constant4:
        /*0000*/ 	.dword	__assertfail
	.align		8
        /*0008*/ 	.dword	__unnamed_1
	.align		8
        /*0010*/ 	.dword	_ZN40_INTERNAL_cbcace0e_4_k_cu_689cd5ec_122794cuda3std3__45__cpo5beginE
	.align		8
        /*0018*/ 	.dword	_ZN40_INTERNAL_cbcace0e_4_k_cu_689cd5ec_122794cuda3std3__45__cpo3endE
	.align		8
        /*0020*/ 	.dword	_ZN40_INTERNAL_cbcace0e_4_k_cu_689cd5ec_122794cuda3std3__45__cpo6cbeginE
	.align		8
        /*0028*/ 	.dword	_ZN40_INTERNAL_cbcace0e_4_k_cu_689cd5ec_122794cuda3std3__45__cpo4cendE
	.align		8
        /*0030*/ 	.dword	_ZN40_INTERNAL_cbcace0e_4_k_cu_689cd5ec_122794cuda3std3__442_GLOBAL__N__cbcace0e_4_k_cu_689cd5ec_122796ignoreE
	.align		8
        /*0038*/ 	.dword	_ZN40_INTERNAL_cbcace0e_4_k_cu_689cd5ec_122794cuda3std3__419piecewise_constructE
	.align		8
        /*0040*/ 	.dword	_ZN40_INTERNAL_cbcace0e_4_k_cu_689cd5ec_122794cuda3std3__48in_placeE
	.align		8
        /*0048*/ 	.dword	_ZN40_INTERNAL_cbcace0e_4_k_cu_689cd5ec_122794cuda3std6ranges3__45__cpo4swapE
	.align		8
        /*0050*/ 	.dword	_ZN40_INTERNAL_cbcace0e_4_k_cu_689cd5ec_122794cuda3std6ranges3__45__cpo9iter_moveE
	.align		8
        /*0058*/ 	.dword	_ZN40_INTERNAL_cbcace0e_4_k_cu_689cd5ec_122794cute7productE
	.align		8
        /*0060*/ 	.dword	_ZN40_INTERNAL_cbcace0e_4_k_cu_689cd5ec_122794cute1_E
	.align		8
        /*0068*/ 	.dword	$str$22
	.align		8
        /*0070*/ 	.dword	$str$23


//--------------------- .text._ZN7cutlass13device_kernelINS_4gemm6kernel13GemmUniversalIN4cute5tupleIJiiiiEEENS1_10collective13CollectiveMmaINS1_34MainloopSm90TmaGmmaWarpSpecializedILi23ENS5_IJNS4_1CILi2EEENSA_ILi1EEESC_EEENS1_35KernelTmaWarpSpecializedCooperativeEEENS5_IJNSA_ILi128EEENSA_ILi176EEENSA_ILi32EEEEEEaNS5_IJlSC_lEEEaSK_NS4_8TiledMMAINS4_8MMA_AtomIJNS4_4SM904GMMA26MMA_64x16x32_S32S8S8_SS_TNEEEENS4_6LayoutISD_NS5_IJSC_NSA_ILi0EEESS_EEEEENS5_IJNS4_10UnderscoreESV_SV_EEEEENS4_13SM90_TMA_LOADENS4_14ComposedLayoutINS4_7SwizzleILi1ELi4ELi3EEENS4_18smem_ptr_flag_bitsILi8EEENSR_INS5_IJNSA_ILi8EEESI_EEENS5_IJSI_SC_EEEEEEEvNS4_8identityENS4_23SM90_TMA_LOAD_MULTICASTES18_vS19_EENS_8epilogue10collective6detail29Sm90TmaWarpSpecializedAdapterINS1D_15DefaultEpilogueIaSK_SK_NS1C_6thread17LinearCombinationIaLi1EiiLNS1H_9ScaleType4KindE0ELNS_15FloatRoundStyleE2EaEENS1_15EpilogueDefaultEEEEEvvEEEEvNT_6ParamsE --------------------------
	.section	.text._ZN7cutlass13device_kernelINS_4gemm6kernel13GemmUniversalIN4cute5tupleIJiiiiEEENS1_10collective13CollectiveMmaINS1_34MainloopSm90TmaGmmaWarpSpecializedILi23ENS5_IJNS4_1CILi2EEENSA_ILi1EEESC_EEENS1_35KernelTmaWarpSpecializedCooperativeEEENS5_IJNSA_ILi128EEENSA_ILi176EEENSA_ILi32EEEEEEaNS5_IJlSC_lEEEaSK_NS4_8TiledMMAINS4_8MMA_AtomIJNS4_4SM904GMMA26MMA_64x16x32_S32S8S8_SS_TNEEEENS4_6LayoutISD_NS5_IJSC_NSA_ILi0EEESS_EEEEENS5_IJNS4_10UnderscoreESV_SV_EEEEENS4_13SM90_TMA_LOADENS4_14ComposedLayoutINS4_7SwizzleILi1ELi4ELi3EEENS4_18smem_ptr_flag_bitsILi8EEENSR_INS5_IJNSA_ILi8EEESI_EEENS5_IJSI_SC_EEEEEEEvNS4_8identityENS4_23SM90_TMA_LOAD_MULTICASTES18_vS19_EENS_8epilogue10collective6detail29Sm90TmaWarpSpecializedAdapterINS1D_15DefaultEpilogueIaSK_SK_NS1C_6thread17LinearCombinationIaLi1EiiLNS1H_9ScaleType4KindE0ELNS_15FloatRoundStyleE2EaEENS1_15EpilogueDefaultEEEEEvvEEEEvNT_6ParamsE,"ax",@progbits
	.align	128
.text._ZN7cutlass13device_kernelINS_4gemm6kernel13GemmUniversalIN4cute5tupleIJiiiiEEENS1_10collective13CollectiveMmaINS1_34MainloopSm90TmaGmmaWarpSpecializedILi23ENS5_IJNS4_1CILi2EEENSA_ILi1EEESC_EEENS1_35KernelTmaWarpSpecializedCooperativeEEENS5_IJNSA_ILi128EEENSA_ILi176EEENSA_ILi32EEEEEEaNS5_IJlSC_lEEEaSK_NS4_8TiledMMAINS4_8MMA_AtomIJNS4_4SM904GMMA26MMA_64x16x32_S32S8S8_SS_TNEEEENS4_6LayoutISD_NS5_IJSC_NSA_ILi0EEESS_EEEEENS5_IJNS4_10UnderscoreESV_SV_EEEEENS4_13SM90_TMA_LOADENS4_14ComposedLayoutINS4_7SwizzleILi1ELi4ELi3EEENS4_18smem_ptr_flag_bitsILi8EEENSR_INS5_IJNSA_ILi8EEESI_EEENS5_IJSI_SC_EEEEEEEvNS4_8identityENS4_23SM90_TMA_LOAD_MULTICASTES18_vS19_EENS_8epilogue10collective6detail29Sm90TmaWarpSpecializedAdapterINS1D_15DefaultEpilogueIaSK_SK_NS1C_6thread17LinearCombinationIaLi1EiiLNS1H_9ScaleType4KindE0ELNS_15FloatRoundStyleE2EaEENS1_15EpilogueDefaultEEEEEvvEEEEvNT_6ParamsE:
        .type           _ZN7cutlass13device_kernelINS_4gemm6kernel13GemmUniversalIN4cute5tupleIJiiiiEEENS1_10collective13CollectiveMmaINS1_34MainloopSm90TmaGmmaWarpSpecializedILi23ENS5_IJNS4_1CILi2EEENSA_ILi1EEESC_EEENS1_35KernelTmaWarpSpecializedCooperativeEEENS5_IJNSA_ILi128EEENSA_ILi176EEENSA_ILi32EEEEEEaNS5_IJlSC_lEEEaSK_NS4_8TiledMMAINS4_8MMA_AtomIJNS4_4SM904GMMA26MMA_64x16x32_S32S8S8_SS_TNEEEENS4_6LayoutISD_NS5_IJSC_NSA_ILi0EEESS_EEEEENS5_IJNS4_10UnderscoreESV_SV_EEEEENS4_13SM90_TMA_LOADENS4_14ComposedLayoutINS4_7SwizzleILi1ELi4ELi3EEENS4_18smem_ptr_flag_bitsILi8EEENSR_INS5_IJNSA_ILi8EEESI_EEENS5_IJSI_SC_EEEEEEEvNS4_8identityENS4_23SM90_TMA_LOAD_MULTICASTES18_vS19_EENS_8epilogue10collective6detail29Sm90TmaWarpSpecializedAdapterINS1D_15DefaultEpilogueIaSK_SK_NS1C_6thread17LinearCombinationIaLi1EiiLNS1H_9ScaleType4KindE0ELNS_15FloatRoundStyleE2EaEENS1_15EpilogueDefaultEEEEEvvEEEEvNT_6ParamsE,@function
        .size           _ZN7cutlass13device_kernelINS_4gemm6kernel13GemmUniversalIN4cute5tupleIJiiiiEEENS1_10collective13CollectiveMmaINS1_34MainloopSm90TmaGmmaWarpSpecializedILi23ENS5_IJNS4_1CILi2EEENSA_ILi1EEESC_EEENS1_35KernelTmaWarpSpecializedCooperativeEEENS5_IJNSA_ILi128EEENSA_ILi176EEENSA_ILi32EEEEEEaNS5_IJlSC_lEEEaSK_NS4_8TiledMMAINS4_8MMA_AtomIJNS4_4SM904GMMA26MMA_64x16x32_S32S8S8_SS_TNEEEENS4_6LayoutISD_NS5_IJSC_NSA_ILi0EEESS_EEEEENS5_IJNS4_10UnderscoreESV_SV_EEEEENS4_13SM90_TMA_LOADENS4_14ComposedLayoutINS4_7SwizzleILi1ELi4ELi3EEENS4_18smem_ptr_flag_bitsILi8EEENSR_INS5_IJNSA_ILi8EEESI_EEENS5_IJSI_SC_EEEEEEEvNS4_8identityENS4_23SM90_TMA_LOAD_MULTICASTES18_vS19_EENS_8epilogue10collective6detail29Sm90TmaWarpSpecializedAdapterINS1D_15DefaultEpilogueIaSK_SK_NS1C_6thread17LinearCombinationIaLi1EiiLNS1H_9ScaleType4KindE0ELNS_15FloatRoundStyleE2EaEENS1_15EpilogueDefaultEEEEEvvEEEEvNT_6ParamsE,(.L_x_290 - _ZN7cutlass13device_kernelINS_4gemm6kernel13GemmUniversalIN4cute5tupleIJiiiiEEENS1_10collective13CollectiveMmaINS1_34MainloopSm90TmaGmmaWarpSpecializedILi23ENS5_IJNS4_1CILi2EEENSA_ILi1EEESC_EEENS1_35KernelTmaWarpSpecializedCooperativeEEENS5_IJNSA_ILi128EEENSA_ILi176EEENSA_ILi32EEEEEEaNS5_IJlSC_lEEEaSK_NS4_8TiledMMAINS4_8MMA_AtomIJNS4_4SM904GMMA26MMA_64x16x32_S32S8S8_SS_TNEEEENS4_6LayoutISD_NS5_IJSC_NSA_ILi0EEESS_EEEEENS5_IJNS4_10UnderscoreESV_SV_EEEEENS4_13SM90_TMA_LOADENS4_14ComposedLayoutINS4_7SwizzleILi1ELi4ELi3EEENS4_18smem_ptr_flag_bitsILi8EEENSR_INS5_IJNSA_ILi8EEESI_EEENS5_IJSI_SC_EEEEEEEvNS4_8identityENS4_23SM90_TMA_LOAD_MULTICASTES18_vS19_EENS_8epilogue10collective6detail29Sm90TmaWarpSpecializedAdapterINS1D_15DefaultEpilogueIaSK_SK_NS1C_6thread17LinearCombinationIaLi1EiiLNS1H_9ScaleType4KindE0ELNS_15FloatRoundStyleE2EaEENS1_15EpilogueDefaultEEEEEvvEEEEvNT_6ParamsE)
        .other          _ZN7cutlass13device_kernelINS_4gemm6kernel13GemmUniversalIN4cute5tupleIJiiiiEEENS1_10collective13CollectiveMmaINS1_34MainloopSm90TmaGmmaWarpSpecializedILi23ENS5_IJNS4_1CILi2EEENSA_ILi1EEESC_EEENS1_35KernelTmaWarpSpecializedCooperativeEEENS5_IJNSA_ILi128EEENSA_ILi176EEENSA_ILi32EEEEEEaNS5_IJlSC_lEEEaSK_NS4_8TiledMMAINS4_8MMA_AtomIJNS4_4SM904GMMA26MMA_64x16x32_S32S8S8_SS_TNEEEENS4_6LayoutISD_NS5_IJSC_NSA_ILi0EEESS_EEEEENS5_IJNS4_10UnderscoreESV_SV_EEEEENS4_13SM90_TMA_LOADENS4_14ComposedLayoutINS4_7SwizzleILi1ELi4ELi3EEENS4_18smem_ptr_flag_bitsILi8EEENSR_INS5_IJNSA_ILi8EEESI_EEENS5_IJSI_SC_EEEEEEEvNS4_8identityENS4_23SM90_TMA_LOAD_MULTICASTES18_vS19_EENS_8epilogue10collective6detail29Sm90TmaWarpSpecializedAdapterINS1D_15DefaultEpilogueIaSK_SK_NS1C_6thread17LinearCombinationIaLi1EiiLNS1H_9ScaleType4KindE0ELNS_15FloatRoundStyleE2EaEENS1_15EpilogueDefaultEEEEEvvEEEEvNT_6ParamsE,@"STO_CUDA_ENTRY STV_DEFAULT"
_ZN7cutlass13device_kernelINS_4gemm6kernel13GemmUniversalIN4cute5tupleIJiiiiEEENS1_10collective13CollectiveMmaINS1_34MainloopSm90TmaGmmaWarpSpecializedILi23ENS5_IJNS4_1CILi2EEENSA_ILi1EEESC_EEENS1_35KernelTmaWarpSpecializedCooperativeEEENS5_IJNSA_ILi128EEENSA_ILi176EEENSA_ILi32EEEEEEaNS5_IJlSC_lEEEaSK_NS4_8TiledMMAINS4_8MMA_AtomIJNS4_4SM904GMMA26MMA_64x16x32_S32S8S8_SS_TNEEEENS4_6LayoutISD_NS5_IJSC_NSA_ILi0EEESS_EEEEENS5_IJNS4_10UnderscoreESV_SV_EEEEENS4_13SM90_TMA_LOADENS4_14ComposedLayoutINS4_7SwizzleILi1ELi4ELi3EEENS4_18smem_ptr_flag_bitsILi8EEENSR_INS5_IJNSA_ILi8EEESI_EEENS5_IJSI_SC_EEEEEEEvNS4_8identityENS4_23SM90_TMA_LOAD_MULTICASTES18_vS19_EENS_8epilogue10collective6detail29Sm90TmaWarpSpecializedAdapterINS1D_15DefaultEpilogueIaSK_SK_NS1C_6thread17LinearCombinationIaLi1EiiLNS1H_9ScaleType4KindE0ELNS_15FloatRoundStyleE2EaEENS1_15EpilogueDefaultEEEEEvvEEEEvNT_6ParamsE:
[----:B------:R-:W0:Y:S01]  /*0000*/  LDC R1, c[0x0][0x28] ;  /* 0x00000a00ff017b82 */ /* 0x000e220000000800 */
[----:B------:R-:W1:Y:S01]  /*0010*/  S2R R18, SR_TID.X ;  /* 0x0000000000127919 */ /* 0x000e620000002100 */
[----:B------:R-:W-:Y:S01]  /*0020*/  ELECT P0, URZ, PT ;  /* 0x00000000003f782f */ /* 0x000fe20003800000 */
[----:B------:R-:W-:Y:S01]  /*0030*/  BSSY B0, `(.L_x_0) ;  /* 0x000000f000007945 */ /* 0x000fe20003800000 */
[--C-:B-1----:R-:W-:Y:S02]  /*0040*/  SHF.R.U32.HI R0, RZ, 0x5, R18.reuse ;  /* 0x00000005ff007819 */ /* 0x102fe40000011612 */
[----:B------:R-:W-:-:S03]  /*0050*/  SHF.R.U32.HI R3, RZ, 0x7, R18 ;  /* 0x00000007ff037819 */ /* 0x000fc60000011612 */
[----:B------:R-:W1:Y:S04]  /*0060*/  SHFL.IDX PT, R2, R0, RZ, 0x1f ;  /* 0x00001fff00027589 */ /* 0x000e6800000e0000 */
[----:B------:R2:W3:Y:S01]  /*0070*/  SHFL.IDX PT, R5, R3, RZ, 0x1f ;  /* 0x00001fff03057589 */ /* 0x0004e200000e0000 */
[----:B-1----:R-:W-:-:S13]  /*0080*/  ISETP.NE.OR P0, PT, R2, RZ, !P0 ;  /* 0x000000ff0200720c */ /* 0x002fda0004705670 */
[----:B0-23--:R-:W-:Y:S05]  /*0090*/  @P0 BRA `(.L_x_1) ;  /* 0x0000000000200947 */ /* 0x00dfea0003800000 */
[----:B------:R-:W-:Y:S02]  /*00a0*/  ULDC.64 UR4, c[0x0][0x198] ;  /* 0x0000660000047ab9 */ /* 0x000fe40000000a00 */
[----:B------:R-:W-:Y:S02]  /*00b0*/  UIADD3 UR6, UP0, UR4, 0xf0, URZ ;  /* 0x000000f004067890 */ /* 0x000fe4000ff1e03f */
[----:B------:R-:W-:Y:S02]  /*00c0*/  UIADD3 UR4, UP1, UR4, 0x1f0, URZ ;  /* 0x000001f004047890 */ /* 0x000fe4000ff3e03f */
[----:B------:R-:W-:Y:S02]  /*00d0*/  UIADD3.X UR7, URZ, UR5, URZ, UP0, !UPT ;  /* 0x000000053f077290 */ /* 0x000fe400087fe43f */
[----:B------:R-:W-:-:S07]  /*00e0*/  UIADD3.X UR5, URZ, UR5, URZ, UP1, !UPT ;  /* 0x000000053f057290 */ /* 0x000fce0008ffe43f */
[----:B------:R0:W-:Y:S02]  /*00f0*/  UTMACCTL.PF [UR6] ;  /* 0x00000000060079b9 */ /* 0x0001e40008040000 */
[----:B------:R0:W-:Y:S02]  /*0100*/  UTMACCTL.PF [UR4] ;  /* 0x00000000040079b9 */ /* 0x0001e40008040000 */
[----:B0-----:R-:W-:Y:S01]  /*0110*/  NOP ;  /* 0x0000000000007918 */ /* 0x001fe20000000000 */
.L_x_1:
[----:B------:R-:W-:Y:S05]  /*0120*/  BSYNC B0 ;  /* 0x0000000000007941 */ /* 0x000fea0003800000 */
.L_x_0:
[----:B------:R-:W0:Y:S02]  /*0130*/  SHFL.IDX PT, R3, R0, RZ, 0x1f ;  /* 0x00001fff00037589 */ /* 0x000e2400000e0000 */
[----:B0-----:R-:W-:-:S13]  /*0140*/  ISETP.NE.AND P0, PT, R3, RZ, PT ;  /* 0x000000ff0300720c */ /* 0x001fda0003f05270 */
[----:B------:R-:W-:Y:S05]  /*0150*/  @P0 BRA `(.L_x_2) ;  /* 0x0000000000fc0947 */ /* 0x000fea0003800000 */
[----:B------:R-:W-:Y:S01]  /*0160*/  ELECT P0, URZ, PT ;  /* 0x00000000003f782f */ /* 0x000fe20003800000 */
[----:B------:R-:W-:-:S12]  /*0170*/  BSSY B0, `(.L_x_2) ;  /* 0x000003d000007945 */ /* 0x000fd80003800000 */
[----:B------:R-:W-:Y:S05]  /*0180*/  @!P0 BRA `(.L_x_3) ;  /* 0x0000000000ec8947 */ /* 0x000fea0003800000 */
[----:B------:R-:W0:Y:S01]  /*0190*/  S2UR UR8, SR_CgaCtaId ;  /* 0x00000000000879c3 */ /* 0x000e220000008800 */
[----:B------:R-:W-:Y:S01]  /*01a0*/  UMOV UR4, 0x400 ;  /* 0x0000040000047882 */ /* 0x000fe20000000000 */
[----:B------:R-:W-:Y:S01]  /*01b0*/  UMOV UR5, 0x1 ;  /* 0x0000000100057882 */ /* 0x000fe20000000000 */
[----:B------:R-:W-:Y:S02]  /*01c0*/  UMOV UR6, 0x4 ;  /* 0x0000000400067882 */ /* 0x000fe40000000000 */
[----:B------:R-:W-:-:S04]  /*01d0*/  UIADD3 UR6, -UR6, 0x100000, URZ ;  /* 0x0010000006067890 */ /* 0x000fc8000fffe13f */
[----:B------:R-:W-:Y:S02]  /*01e0*/  USHF.L.U32 UR7, UR6, 0xb, URZ ;  /* 0x0000000b06077899 */ /* 0x000fe4000800063f */
[----:B------:R-:W-:Y:S02]  /*01f0*/  USHF.L.U32 UR6, UR6, 0x1, URZ ;  /* 0x0000000106067899 */ /* 0x000fe4000800063f */
[----:B0-----:R-:W-:Y:S02]  /*0200*/  ULEA UR8, UR8, UR4, 0x18 ;  /* 0x0000000408087291 */ /* 0x001fe4000f8ec03f */
[----:B------:R-:W-:-:S04]  /*0210*/  UIADD3 UR4, -UR5, 0x100000, URZ ;  /* 0x0010000005047890 */ /* 0x000fc8000fffe13f */
[----:B------:R-:W-:Y:S02]  /*0220*/  USHF.L.U32 UR5, UR4, 0xb, URZ ;  /* 0x0000000b04057899 */ /* 0x000fe4000800063f */
[----:B------:R-:W-:Y:S01]  /*0230*/  USHF.L.U32 UR4, UR4, 0x1, URZ ;  /* 0x0000000104047899 */ /* 0x000fe2000800063f */
[----:B------:R-:W0:Y:S11]  /*0240*/  FENCE.VIEW.ASYNC.S ;  /* 0x00000000000073c6 */ /* 0x000e360000000000 */
[----:B0-----:R0:W1:Y:S01]  /*0250*/  SYNCS.EXCH.64 URZ, [UR8], UR4 ;  /* 0x00000004083f75b2 */ /* 0x0010620008000100 */
[----:B------:R0:W2:Y:S01]  /*0260*/  SYNCS.EXCH.64 URZ, [UR8+0xb8], UR6 ;  /* 0x0000b806083f75b2 */ /* 0x0000a20008000100 */
[----:B------:R0:W3:Y:S01]  /*0270*/  SYNCS.EXCH.64 URZ, [UR8+0x8], UR4 ;  /* 0x00000804083f75b2 */ /* 0x0000e20008000100 */
[----:B------:R0:W4:Y:S01]  /*0280*/  SYNCS.EXCH.64 URZ, [UR8+0xc0], UR6 ;  /* 0x0000c006083f75b2 */ /* 0x0001220008000100 */
[----:B------:R0:W0:Y:S01]  /*0290*/  SYNCS.EXCH.64 URZ, [UR8+0x10], UR4 ;  /* 0x00001004083f75b2 */ /* 0x0000220008000100 */
        /* <DEDUP_REMOVED lines=41> */
[----:B-1234-:R-:W-:Y:S01]  /*0530*/  NOP ;  /* 0x0000000000007918 */ /* 0x01efe20000000000 */
.L_x_3:
[----:B0-----:R-:W-:Y:S05]  /*0540*/  BSYNC B0 ;  /* 0x0000000000007941 */ /* 0x001fea0003800000 */
.L_x_2:
[----:B------:R-:W-:Y:S01]  /*0550*/  SHF.R.S32.HI R7, RZ, 0x1f, R18 ;  /* 0x0000001fff077819 */ /* 0x000fe20000011412 */
[----:B------:R-:W0:Y:S01]  /*0560*/  SHFL.IDX PT, R0, R0, RZ, 0x1f ;  /* 0x00001fff00007589 */ /* 0x000e2200000e0000 */
[----:B------:R-:W1:Y:S01]  /*0570*/  S2UR UR8, SR_CTAID.X ;  /* 0x00000000000879c3 */ /* 0x000e620000002500 */
[----:B------:R-:W-:Y:S02]  /*0580*/  ELECT P0, URZ, PT ;  /* 0x00000000003f782f */ /* 0x000fe40003800000 */
[----:B------:R-:W-:Y:S01]  /*0590*/  LEA.HI R7, R7, R18, RZ, 0x7 ;  /* 0x0000001207077211 */ /* 0x000fe200078f38ff */
[----:B------:R-:W2:Y:S01]  /*05a0*/  S2R R4, SR_CTAID.Y ;  /* 0x0000000000047919 */ /* 0x000ea20000002600 */
[----:B------:R-:W-:Y:S01]  /*05b0*/  SHF.R.S32.HI R8, RZ, 0x1f, R3 ;  /* 0x0000001fff087819 */ /* 0x000fe20000011403 */
[----:B------:R-:W-:Y:S01]  /*05c0*/  ULDC UR4, c[0x0][0x150] ;  /* 0x0000540000047ab9 */ /* 0x000fe20000000800 */
[----:B------:R-:W-:Y:S01]  /*05d0*/  LOP3.LUT R7, R7, 0xffffff80, RZ, 0xc0, !PT ;  /* 0xffffff8007077812 */ /* 0x000fe200078ec0ff */
[----:B------:R-:W-:Y:S01]  /*05e0*/  NOP ;  /* 0x0000000000007918 */ /* 0x000fe20000000000 */
[----:B------:R-:W-:Y:S01]  /*05f0*/  LEA.HI R8, R8, R3, RZ, 0x2 ;  /* 0x0000000308087211 */ /* 0x000fe200078f10ff */
[----:B------:R-:W3:Y:S01]  /*0600*/  LDC R10, c[0x0][0x144] ;  /* 0x00005100ff0a7b82 */ /* 0x000ee20000000800 */
[----:B------:R-:W-:Y:S01]  /*0610*/  NOP ;  /* 0x0000000000007918 */ /* 0x000fe20000000000 */
[----:B------:R-:W-:Y:S01]  /*0620*/  IMAD.IADD R6, R18, 0x1, -R7 ;  /* 0x0000000112067824 */ /* 0x000fe200078e0a07 */
[----:B------:R-:W-:Y:S01]  /*0630*/  LOP3.LUT R8, R8, 0x3ffffffc, RZ, 0xc0, !PT ;  /* 0x3ffffffc08087812 */ /* 0x000fe200078ec0ff */
[----:B------:R-:W-:Y:S01]  /*0640*/  IMAD.MOV.U32 R23, RZ, RZ, 0x1 ;  /* 0x00000001ff177424 */ /* 0x000fe200078e00ff */
[----:B------:R-:W-:-:S02]  /*0650*/  ISETP.NE.AND P3, PT, R5, RZ, PT ;  /* 0x000000ff0500720c */ /* 0x000fc40003f65270 */
[----:B------:R-:W-:Y:S01]  /*0660*/  SHF.R.S32.HI R7, RZ, 0x1f, R6 ;  /* 0x0000001fff077819 */ /* 0x000fe20000011406 */
[----:B------:R-:W-:Y:S01]  /*0670*/  IMAD.IADD R8, R3, 0x1, -R8 ;  /* 0x0000000103087824 */ /* 0x000fe200078e0a08 */
[----:B------:R-:W4:Y:S02]  /*0680*/  LDC R13, c[0x0][0x140] ;  /* 0x00005000ff0d7b82 */ /* 0x000f240000000800 */
[----:B------:R-:W-:Y:S02]  /*0690*/  LEA.HI R7, R7, R6, RZ, 0x3 ;  /* 0x0000000607077211 */ /* 0x000fe400078f18ff */
[----:B0-----:R-:W-:Y:S02]  /*06a0*/  ISETP.NE.OR P0, PT, R0, RZ, !P0 ;  /* 0x000000ff0000720c */ /* 0x001fe40004705670 */
[--C-:B------:R-:W-:Y:S02]  /*06b0*/  SHF.R.S32.HI R0, RZ, 0x3, R7.reuse ;  /* 0x00000003ff007819 */ /* 0x100fe40000011407 */
[----:B------:R-:W-:-:S02]  /*06c0*/  SHF.R.S32.HI R7, RZ, 0x1f, R7 ;  /* 0x0000001fff077819 */ /* 0x000fc40000011407 */
[----:B-1----:R-:W-:Y:S02]  /*06d0*/  I2FP.F32.U32 R9, UR8 ;  /* 0x0000000800097c45 */ /* 0x002fe40008201000 */
[----:B------:R-:W-:-:S03]  /*06e0*/  LEA.HI R7, R7, R0, RZ, 0x2 ;  /* 0x0000000007077211 */ /* 0x000fc600078f10ff */
[----:B------:R-:W-:Y:S01]  /*06f0*/  FMUL R9, R9, UR4 ;  /* 0x0000000409097c20 */ /* 0x000fe20008400000 */
[----:B------:R-:W-:Y:S01]  /*0700*/  LOP3.LUT R7, R7, 0xfffffffc, RZ, 0xc0, !PT ;  /* 0xfffffffc07077812 */ /* 0x000fe200078ec0ff */
[----:B------:R-:W-:Y:S01]  /*0710*/  VOTEU.ALL UP0, P0 ;  /* 0x00000000003f7886 */ /* 0x000fe20000000000 */
[----:B--2---:R-:W-:Y:S01]  /*0720*/  I2FP.F32.U32 R3, R4 ;  /* 0x0000000400037245 */ /* 0x004fe20000201000 */
[----:B------:R-:W-:Y:S01]  /*0730*/  ULDC UR4, c[0x0][0x154] ;  /* 0x0000550000047ab9 */ /* 0x000fe20000000800 */
[----:B------:R-:W-:Y:S01]  /*0740*/  VOTEU.ALL UP1, P0 ;  /* 0x00000000003f7886 */ /* 0x000fe20000020000 */
[----:B------:R-:W0:Y:S01]  /*0750*/  F2I.U32.TRUNC.NTZ R9, R9 ;  /* 0x0000000900097305 */ /* 0x000e22000020f000 */
[----:B------:R-:W-:Y:S01]  /*0760*/  IMAD.IADD R7, R0, 0x1, -R7 ;  /* 0x0000000100077824 */ /* 0x000fe200078e0a07 */
[----:B------:R-:W1:Y:S01]  /*0770*/  @!UP0 S2UR UR7, SR_CgaCtaId ;  /* 0x00000000000789c3 */ /* 0x000e620000008800 */
[----:B------:R-:W-:Y:S01]  /*0780*/  FMUL R12, R3, UR4 ;  /* 0x00000004030c7c20 */ /* 0x000fe20008400000 */
[----:B------:R-:W-:Y:S01]  /*0790*/  UMOV UR4, 0x20 ;  /* 0x0000002000047882 */ /* 0x000fe20000000000 */
[----:B------:R-:W-:Y:S01]  /*07a0*/  IMAD R8, R8, 0x4, R7 ;  /* 0x0000000408087824 */ /* 0x000fe200078e0207 */
[----:B------:R-:W-:Y:S01]  /*07b0*/  @!UP0 UMOV UR6, 0x400 ;  /* 0x0000040000068882 */ /* 0x000fe20000000000 */
[----:B------:R-:W-:-:S04]  /*07c0*/  @!UP0 UIADD3 UR4, -UR4, 0x100000, URZ ;  /* 0x0010000004048890 */ /* 0x000fc8000fffe13f */
[----:B------:R-:W-:Y:S02]  /*07d0*/  @!UP0 USHF.L.U32 UR5, UR4, 0xb, URZ ;  /* 0x0000000b04058899 */ /* 0x000fe4000800063f */
[----:B------:R-:W-:Y:S01]  /*07e0*/  @!UP0 USHF.L.U32 UR4, UR4, 0x1, URZ ;  /* 0x0000000104048899 */ /* 0x000fe2000800063f */
[----:B----4-:R-:W-:Y:S01]  /*07f0*/  ISETP.EQ.U32.AND P2, PT, R13, 0x1, PT ;  /* 0x000000010d00780c */ /* 0x010fe20003f42070 */
[----:B------:R-:W2:Y:S01]  /*0800*/  F2I.U32.TRUNC.NTZ R12, R12 ;  /* 0x0000000c000c7305 */ /* 0x000ea2000020f000 */
[----:B------:R-:W-:Y:S01]  /*0810*/  LEA.HI R0, R8, R8, RZ, 0x1 ;  /* 0x0000000808007211 */ /* 0x000fe200078f08ff */
[----:B------:R-:W4:Y:S03]  /*0820*/  LDC R7, c[0x0][0x148] ;  /* 0x00005200ff077b82 */ /* 0x000f260000000800 */
[----:B------:R-:W-:Y:S01]  /*0830*/  LOP3.LUT R11, R0, 0xfffffffe, RZ, 0xc0, !PT ;  /* 0xfffffffe000b7812 */ /* 0x000fe200078ec0ff */
[----:B0-----:R-:W-:Y:S01]  /*0840*/  IMAD.MOV R15, RZ, RZ, -R9 ;  /* 0x000000ffff0f7224 */ /* 0x001fe200078e0a09 */
[----:B------:R-:W-:-:S03]  /*0850*/  SHF.R.S32.HI R9, RZ, 0x1f, R2 ;  /* 0x0000001fff097819 */ /* 0x000fc60000011402 */
[----:B---3--:R-:W-:Y:S01]  /*0860*/  IMAD R3, R10, R15, UR8 ;  /* 0x000000080a037e24 */ /* 0x008fe2000f8e020f */
[----:B------:R-:W-:Y:S01]  /*0870*/  LEA.HI R9, R9, R2, RZ, 0x2 ;  /* 0x0000000209097211 */ /* 0x000fe200078f10ff */
[C---:B------:R-:W-:Y:S02]  /*0880*/  IMAD.IADD R0, R8.reuse, 0x1, -R11 ;  /* 0x0000000108007824 */ /* 0x040fe400078e0a0b */
[----:B------:R-:W-:Y:S01]  /*0890*/  IMAD.SHL.U32 R11, R8, 0x4, RZ ;  /* 0x00000004080b7824 */ /* 0x000fe200078e00ff */
[----:B------:R-:W-:Y:S01]  /*08a0*/  LOP3.LUT R9, R9, 0xfffffffc, RZ, 0xc0, !PT ;  /* 0xfffffffc09097812 */ /* 0x000fe200078ec0ff */
[----:B--2---:R-:W-:Y:S01]  /*08b0*/  IMAD.MOV R24, RZ, RZ, -R12 ;  /* 0x000000ffff187224 */ /* 0x004fe200078e0a0c */
[----:B------:R-:W-:Y:S01]  /*08c0*/  ISETP.NE.AND P4, PT, R0, R3, PT ;  /* 0x000000030000720c */ /* 0x000fe20003f85270 */
[----:B-1----:R-:W-:Y:S01]  /*08d0*/  @!UP0 ULEA UR6, UR7, UR6, 0x18 ;  /* 0x0000000607068291 */ /* 0x002fe2000f8ec03f */
[----:B------:R-:W-:Y:S01]  /*08e0*/  LOP3.LUT R22, R8, 0xc, R11, 0x78, !PT ;  /* 0x0000000c08167812 */ /* 0x000fe200078e780b */
[----:B------:R-:W-:Y:S01]  /*08f0*/  IMAD.IADD R0, R2, 0x1, -R9 ;  /* 0x0000000102007824 */ /* 0x000fe200078e0a09 */
[----:B------:R-:W-:Y:S01]  /*0900*/  VOTEU.ALL UP0, P0 ;  /* 0x00000000003f7886 */ /* 0x000fe20000000000 */
[----:B------:R-:W-:Y:S01]  /*0910*/  LOP3.LUT P0, RZ, R6, 0x7, RZ, 0xc0, !PT ;  /* 0x0000000706ff7812 */ /* 0x000fe2000780c0ff */
[----:B------:R-:W-:-:S02]  /*0920*/  VIADD R6, R5, 0xffffffff ;  /* 0xffffffff05067836 */ /* 0x000fc40000000000 */
[----:B------:R-:W-:Y:S01]  /*0930*/  ISETP.NE.AND P1, PT, R0, 0x3, PT ;  /* 0x000000030000780c */ /* 0x000fe20003f25270 */
[----:B----4-:R-:W-:Y:S01]  /*0940*/  IMAD R9, R7, R24, R4 ;  /* 0x0000001807097224 */ /* 0x010fe200078e0204 */
[----:B------:R-:W-:Y:S02]  /*0950*/  ISETP.LT.U32.AND P0, PT, R22, 0x2, !P0 ;  /* 0x000000021600780c */ /* 0x000fe40004701070 */
[----:B------:R-:W-:Y:S01]  /*0960*/  ISETP.EQ.OR P1, PT, R0, RZ, !P1 ;  /* 0x000000ff0000720c */ /* 0x000fe20004f22670 */
[----:B------:R-:W0:Y:S02]  /*0970*/  FENCE.VIEW.ASYNC.S ;  /* 0x00000000000073c6 */ /* 0x000e240000000000 */
[----:B0-----:R0:W1:Y:S01]  /*0980*/  @!UP0 SYNCS.EXCH.64 URZ, [UR6+0x180], UR4 ;  /* 0x00018004063f85b2 */ /* 0x0010620008000100 */
[----:B------:R-:W-:Y:S02]  /*0990*/  @P4 LEA.HI R2, R22, R22, RZ, 0x1 ;  /* 0x0000001616024211 */ /* 0x000fe400078f08ff */
[----:B------:R-:W-:-:S02]  /*09a0*/  ISETP.EQ.AND P1, PT, R5, RZ, P1 ;  /* 0x000000ff0500720c */ /* 0x000fc40000f22270 */
[----:B------:R-:W-:Y:S02]  /*09b0*/  @P4 SHF.R.S32.HI R2, RZ, 0x1, R2 ;  /* 0x00000001ff024819 */ /* 0x000fe40000011402 */
[----:B------:R-:W-:Y:S02]  /*09c0*/  ISETP.GE.U32.AND P6, PT, R6, 0x2, PT ;  /* 0x000000020600780c */ /* 0x000fe40003fc6070 */
[----:B------:R-:W-:Y:S02]  /*09d0*/  @P4 ISETP.NE.AND P5, PT, R2, R9, PT ;  /* 0x000000090200420c */ /* 0x000fe40003fa5270 */
[----:B------:R-:W-:Y:S02]  /*09e0*/  SEL R2, RZ, 0x1, !P0 ;  /* 0x00000001ff027807 */ /* 0x000fe40004000000 */
[----:B------:R-:W-:Y:S02]  /*09f0*/  @P4 SEL R23, RZ, 0x1, P5 ;  /* 0x00000001ff174807 */ /* 0x000fe40002800000 */
[----:B------:R-:W-:Y:S01]  /*0a00*/  SEL R19, RZ, 0x1, !P1 ;  /* 0x00000001ff137807 */ /* 0x000fe20004800000 */
[----:B------:R0:W2:Y:S01]  /*0a10*/  @!UP1 SYNCS.EXCH.64 URZ, [UR6+0x188], UR4 ;  /* 0x00018804063f95b2 */ /* 0x0000a20008000100 */
[----:B------:R-:W-:Y:S01]  /*0a20*/  LOP3.LUT R23, R23, R2, RZ, 0xc0, !PT ;  /* 0x0000000217177212 */ /* 0x000fe200078ec0ff */
[----:B------:R-:W-:Y:S01]  /*0a30*/  NOP ;  /* 0x0000000000007918 */ /* 0x000fe20000000000 */
[----:B------:R-:W-:Y:S01]  /*0a40*/  SEL R19, R19, 0x2, P6 ;  /* 0x0000000213137807 */ /* 0x000fe20003000000 */
[----:B------:R-:W-:Y:S06]  /*0a50*/  @!P2 BRA `(.L_x_4) ;  /* 0x000000000008a947 */ /* 0x000fec0003800000 */
[----:B-12---:R-:W-:Y:S01]  /*0a60*/  UCGABAR_ARV ;  /* 0x00000000000079c7 */ /* 0x006fe20008000000 */
[----:B------:R-:W-:Y:S05]  /*0a70*/  BRA `(.L_x_5) ;  /* 0x0000000000047947 */ /* 0x000fea0003800000 */
.L_x_4:
[----:B-12---:R-:W-:Y:S01]  /*0a80*/  NOP ;  /* 0x0000000000007918 */ /* 0x006fe20000000000 */
.L_x_5:
[----:B------:R-:W1:Y:S01]  /*0a90*/  LDC R2, c[0x0][0x65c] ;  /* 0x00019700ff027b82 */ /* 0x000e620000000800 */
[----:B------:R-:W-:Y:S02]  /*0aa0*/  IMAD.U32 R8, RZ, RZ, UR8 ;  /* 0x00000008ff087e24 */ /* 0x000fe4000f8e00ff */
[----:B------:R-:W-:Y:S01]  /*0ab0*/  IMAD.MOV.U32 R9, RZ, RZ, RZ ;  /* 0x000000ffff097224 */ /* 0x000fe200078e00ff */
[----:B-1----:R-:W-:-:S04]  /*0ac0*/  ISETP.NE.AND P1, PT, R2, 0x1, PT ;  /* 0x000000010200780c */ /* 0x002fc80003f25270 */
[----:B------:R-:W-:-:S09]  /*0ad0*/  P2R R5, PR, RZ, 0x2 ;  /* 0x00000002ff057803 */ /* 0x000fd20000000000 */
[----:B------:R-:W1:Y:S01]  /*0ae0*/  @P1 LDC R17, c[0x0][0x10] ;  /* 0x00000400ff111b82 */ /* 0x000e620000000800 */
[----:B------:R-:W-:Y:S02]  /*0af0*/  @P1 IMAD.MOV.U32 R5, RZ, RZ, RZ ;  /* 0x000000ffff051224 */ /* 0x000fe400078e00ff */
[----:B------:R-:W-:-:S05]  /*0b00*/  @P1 IMAD.MOV.U32 R13, RZ, RZ, RZ ;  /* 0x000000ffff0d1224 */ /* 0x000fca00078e00ff */
[----:B------:R-:W2:Y:S01]  /*0b10*/  @!P1 LDC R11, c[0x0][0xc] ;  /* 0x00000300ff0b9b82 */ /* 0x000ea20000000800 */
[----:B-1----:R-:W-:-:S04]  /*0b20*/  @P1 IMAD.WIDE.U32 R16, R17, UR8, R4 ;  /* 0x0000000811101c25 */ /* 0x002fc8000f8e0004 */
[----:B------:R-:W-:Y:S02]  /*0b30*/  @P1 IMAD.IADD R17, R17, 0x1, R13 ;  /* 0x0000000111111824 */ /* 0x000fe400078e020d */
[----:B--2---:R-:W-:-:S04]  /*0b40*/  @!P1 IMAD.WIDE.U32 R8, R4, R11, R8 ;  /* 0x0000000b04089225 */ /* 0x004fc800078e0008 */
[----:B------:R-:W-:Y:S02]  /*0b50*/  @!P1 IMAD.MOV.U32 R16, RZ, RZ, R8 ;  /* 0x000000ffff109224 */ /* 0x000fe400078e0008 */
[----:B------:R-:W-:Y:S01]  /*0b60*/  @!P1 IMAD.MOV.U32 R17, RZ, RZ, R9 ;  /* 0x000000ffff119224 */ /* 0x000fe200078e0009 */
[----:B------:R-:W-:Y:S06]  /*0b70*/  @!P2 BRA `(.L_x_6) ;  /* 0x00000000000ca947 */ /* 0x000fec0003800000 */
[----:B------:R-:W-:Y:S01]  /*0b80*/  UCGABAR_WAIT ;  /* 0x0000000000007dc7 */ /* 0x000fe20008000000 */
[----:B------:R-:W-:Y:S01]  /*0b90*/  CCTL.IVALL ;  /* 0x00000000ff00798f */ /* 0x000fe20002000000 */
[----:B------:R-:W-:Y:S05]  /*0ba0*/  BRA `(.L_x_7) ;  /* 0x0000000000047947 */ /* 0x000fea0003800000 */
.L_x_6:
[----:B------:R-:W-:Y:S06]  /*0bb0*/  BAR.SYNC.DEFER_BLOCKING 0x0 ;  /* 0x0000000000007b1d */ /* 0x000fec0000010000 */
.L_x_7:
[----:B------:R-:W-:Y:S05]  /*0bc0*/  @!P3 BRA `(.L_x_8) ;  /* 0x0000006c001cb947 */ /* 0x000fea0003800000 */
[----:B------:R-:W-:-:S13]  /*0bd0*/  ISETP.GT.U32.AND P0, PT, R6, 0x1, PT ;  /* 0x000000010600780c */ /* 0x000fda0003f04070 */
[----:B0-----:R-:W-:Y:S05]  /*0be0*/  @P0 EXIT ;  /* 0x000000000000094d */ /* 0x001fea0003800000 */
[----:B------:R-:W-:Y:S01]  /*0bf0*/  ULDC.64 UR4, c[0x0][0x650] ;  /* 0x0001940000047ab9 */ /* 0x000fe20000000a00 */
[----:B------:R-:W-:Y:S01]  /*0c00*/  PRMT R0, RZ, 0x7610, R0 ;  /* 0x00007610ff007816 */ /* 0x000fe20000000000 */
[----:B------:R-:W-:Y:S01]  /*0c10*/  IMAD.MOV.U32 R113, RZ, RZ, -0x1 ;  /* 0xffffffffff717424 */ /* 0x000fe200078e00ff */
[----:B------:R-:W-:Y:S01]  /*0c20*/  ISETP.GE.U32.AND P0, PT, R16, UR4, PT ;  /* 0x0000000410007c0c */ /* 0x000fe2000bf06070 */
[----:B------:R-:W-:Y:S02]  /*0c30*/  IMAD.MOV.U32 R117, RZ, RZ, -0x1 ;  /* 0xffffffffff757424 */ /* 0x000fe400078e00ff */
[----:B------:R-:W-:Y:S01]  /*0c40*/  IMAD.MOV.U32 R112, RZ, RZ, -0x1 ;  /* 0xffffffffff707424 */ /* 0x000fe200078e00ff */
[----:B------:R-:W-:-:S13]  /*0c50*/  ISETP.GE.U32.AND.EX P0, PT, R17, UR5, PT, P0 ;  /* 0x0000000511007c0c */ /* 0x000fda000bf06100 */
[----:B------:R-:W-:Y:S05]  /*0c60*/  @P0 BRA `(.L_x_9) ;  /* 0x0000000400280947 */ /* 0x000fea0003800000 */
[----:B------:R-:W0:Y:S01]  /*0c70*/  LDC.64 R20, c[0x0][0x628] ;  /* 0x00018a00ff147b82 */ /* 0x000e220000000a00 */
[----:B------:R-:W-:Y:S02]  /*0c80*/  IMAD.MOV.U32 R8, RZ, RZ, R16 ;  /* 0x000000ffff087224 */ /* 0x000fe400078e0010 */
[----:B------:R-:W-:-:S05]  /*0c90*/  IMAD.MOV.U32 R9, RZ, RZ, R17 ;  /* 0x000000ffff097224 */ /* 0x000fca00078e0011 */
[----:B------:R-:W1:Y:S08]  /*0ca0*/  LDC R0, c[0x0][0x630] ;  /* 0x00018c00ff007b82 */ /* 0x000e700000000800 */
[----:B------:R-:W2:Y:S01]  /*0cb0*/  LDC.64 R26, c[0x0][0x620] ;  /* 0x00018800ff1a7b82 */ /* 0x000ea20000000a00 */
[----:B0-----:R-:W-:-:S04]  /*0cc0*/  ISETP.NE.U32.AND P0, PT, R20, RZ, PT ;  /* 0x000000ff1400720c */ /* 0x001fc80003f05070 */
[----:B------:R-:W-:-:S13]  /*0cd0*/  ISETP.NE.AND.EX P0, PT, R21, RZ, PT, P0 ;  /* 0x000000ff1500720c */ /* 0x000fda0003f05300 */
[----:B-12---:R-:W-:Y:S05]  /*0ce0*/  @!P0 BRA `(.L_x_10) ;  /* 0x0000000000288947 */ /* 0x006fea0003800000 */
[----:B------:R-:W0:Y:S02]  /*0cf0*/  LDC R13, c[0x0][0x634] ;  /* 0x00018d00ff0d7b82 */ /* 0x000e240000000800 */
[----:B0-----:R-:W-:-:S05]  /*0d00*/  IADD3 R13, P0, R16, R13, RZ ;  /* 0x0000000d100d7210 */ /* 0x001fca0007f1e0ff */
[----:B------:R-:W-:-:S04]  /*0d10*/  IMAD.X R15, RZ, RZ, R17, P0 ;  /* 0x000000ffff0f7224 */ /* 0x000fc800000e0611 */
[----:B------:R-:W-:-:S04]  /*0d20*/  IMAD.WIDE.U32 R8, R15, R20, RZ ;  /* 0x000000140f087225 */ /* 0x000fc800078e00ff */
[----:B------:R-:W-:-:S04]  /*0d30*/  IMAD.WIDE.U32 R10, P0, R13, R21, R8 ;  /* 0x000000150d0a7225 */ /* 0x000fc80007800008 */
[----:B------:R-:W-:-:S04]  /*0d40*/  IMAD.WIDE.U32 R8, R13, R20, RZ ;  /* 0x000000140d087225 */ /* 0x000fc800078e00ff */
[----:B------:R-:W-:Y:S01]  /*0d50*/  IMAD.X R13, RZ, RZ, RZ, P0 ;  /* 0x000000ffff0d7224 */ /* 0x000fe200000e06ff */
[----:B------:R-:W-:Y:S01]  /*0d60*/  IADD3 RZ, P0, R9, R10, RZ ;  /* 0x0000000a09ff7210 */ /* 0x000fe20007f1e0ff */
[----:B------:R-:W-:-:S04]  /*0d70*/  IMAD.MOV.U32 R12, RZ, RZ, R11 ;  /* 0x000000ffff0c7224 */ /* 0x000fc800078e000b */
[----:B------:R-:W-:-:S08]  /*0d80*/  IMAD.WIDE.U32.X R8, R15, R21, R12, P0 ;  /* 0x000000150f087225 */ /* 0x000fd000000e040c */
.L_x_10:
[----:B------:R-:W0:Y:S01]  /*0d90*/  LDC.64 R20, c[0x0][0x640] ;  /* 0x00019000ff147b82 */ /* 0x000e220000000a00 */
[--C-:B------:R-:W-:Y:S01]  /*0da0*/  SHF.R.U64 R112, R8, R0, R9.reuse ;  /* 0x0000000008707219 */ /* 0x100fe20000001209 */
[----:B------:R-:W-:Y:S01]  /*0db0*/  IMAD R28, R7, R24, R4 ;  /* 0x00000018071c7224 */ /* 0x000fe200078e0204 */
[----:B------:R-:W-:Y:S01]  /*0dc0*/  SHF.R.U32.HI R0, RZ, R0, R9 ;  /* 0x00000000ff007219 */ /* 0x000fe20000011609 */
[----:B------:R-:W-:Y:S01]  /*0dd0*/  IMAD.MOV.U32 R25, RZ, RZ, 0x1 ;  /* 0x00000001ff197424 */ /* 0x000fe200078e00ff */
[----:B------:R-:W-:-:S03]  /*0de0*/  IADD3 R5, P0, RZ, -R112, RZ ;  /* 0x80000070ff057210 */ /* 0x000fc60007f1e0ff */
[----:B------:R-:W1:Y:S02]  /*0df0*/  LDC R6, c[0x0][0x618] ;  /* 0x00018600ff067b82 */ /* 0x000e640000000800 */
[----:B------:R-:W-:-:S04]  /*0e00*/  IMAD.X R9, RZ, RZ, ~R0, P0 ;  /* 0x000000ffff097224 */ /* 0x000fc800000e0e00 */
[-C--:B------:R-:W-:Y:S02]  /*0e10*/  IMAD R0, R9, R26.reuse, RZ ;  /* 0x0000001a09007224 */ /* 0x080fe400078e02ff */
[----:B------:R-:W2:Y:S01]  /*0e20*/  LDC R11, c[0x0][0x608] ;  /* 0x00018200ff0b7b82 */ /* 0x000ea20000000800 */
[----:B------:R-:W-:-:S04]  /*0e30*/  IMAD.WIDE.U32 R8, R5, R26, R16 ;  /* 0x0000001a05087225 */ /* 0x000fc800078e0010 */
[----:B------:R-:W-:-:S03]  /*0e40*/  IMAD R5, R5, R27, R0 ;  /* 0x0000001b05057224 */ /* 0x000fc600078e0200 */
[----:B------:R-:W3:Y:S01]  /*0e50*/  LDC R12, c[0x0][0x658] ;  /* 0x00019600ff0c7b82 */ /* 0x000ee20000000800 */
[----:B0-----:R-:W-:Y:S01]  /*0e60*/  ISETP.NE.U32.AND P0, PT, R20, RZ, PT ;  /* 0x000000ff1400720c */ /* 0x001fe20003f05070 */
[----:B------:R-:W-:Y:S02]  /*0e70*/  IMAD.IADD R5, R9, 0x1, R5 ;  /* 0x0000000109057824 */ /* 0x000fe400078e0205 */
[----:B------:R-:W-:Y:S01]  /*0e80*/  IMAD.MOV.U32 R9, RZ, RZ, -0x1 ;  /* 0xffffffffff097424 */ /* 0x000fe200078e00ff */
[----:B------:R-:W-:-:S03]  /*0e90*/  ISETP.NE.AND.EX P0, PT, R21, RZ, PT, P0 ;  /* 0x000000ff1500720c */ /* 0x000fc60003f05300 */
[----:B------:R-:W0:Y:S01]  /*0ea0*/  LDC R15, c[0x0][0x600] ;  /* 0x00018000ff0f7b82 */ /* 0x000e220000000800 */
[-CC-:B-1----:R-:W-:Y:S02]  /*0eb0*/  SHF.R.U64 R13, R8, R6.reuse, R5.reuse ;  /* 0x00000006080d7219 */ /* 0x182fe40000001205 */
[----:B------:R-:W-:-:S05]  /*0ec0*/  SHF.R.U32.HI R0, RZ, R6, R5 ;  /* 0x00000006ff007219 */ /* 0x000fca0000011605 */
[----:B------:R-:W1:Y:S01]  /*0ed0*/  LDC R14, c[0x0][0x648] ;  /* 0x00019200ff0e7b82 */ /* 0x000e620000000800 */
[-CC-:B--2---:R-:W-:Y:S02]  /*0ee0*/  SHF.R.U64 R29, R13, R11.reuse, R0.reuse ;  /* 0x0000000b0d1d7219 */ /* 0x184fe40000001200 */
[----:B------:R-:W-:-:S05]  /*0ef0*/  SHF.R.U32.HI R5, RZ, R11, R0 ;  /* 0x0000000bff057219 */ /* 0x000fca0000011600 */
[----:B------:R-:W2:Y:S01]  /*0f00*/  LDC R26, c[0x0][0x638] ;  /* 0x00018e00ff1a7b82 */ /* 0x000ea20000000800 */
[-CC-:B---3--:R-:W-:Y:S02]  /*0f10*/  SHF.R.U64 R24, R29, R12.reuse, R5.reuse ;  /* 0x0000000c1d187219 */ /* 0x188fe40000001205 */
[-C--:B------:R-:W-:Y:S02]  /*0f20*/  SHF.L.U32 R0, R9, R12.reuse, RZ ;  /* 0x0000000c09007219 */ /* 0x080fe400000006ff */
[----:B------:R-:W-:Y:S01]  /*0f30*/  SHF.R.U32.HI R5, RZ, R12, R5 ;  /* 0x0000000cff057219 */ /* 0x000fe20000011605 */
[----:B------:R-:W-:Y:S01]  /*0f40*/  IMAD.MOV.U32 R4, RZ, RZ, R24 ;  /* 0x000000ffff047224 */ /* 0x000fe200078e0018 */
[----:B------:R-:W-:Y:S01]  /*0f50*/  LOP3.LUT R10, RZ, R0, RZ, 0x33, !PT ;  /* 0x00000000ff0a7212 */ /* 0x000fe200078e33ff */
[----:B------:R-:W3:Y:S01]  /*0f60*/  LDC R27, c[0x0][0x610] ;  /* 0x00018400ff1b7b82 */ /* 0x000ee20000000800 */
[----:B------:R-:W-:Y:S05]  /*0f70*/  @!P0 BRA `(.L_x_11) ;  /* 0x0000000000288947 */ /* 0x000fea0003800000 */
[----:B------:R-:W4:Y:S02]  /*0f80*/  LDC R9, c[0x0][0x64c] ;  /* 0x00019300ff097b82 */ /* 0x000f240000000800 */
[----:B----4-:R-:W-:-:S05]  /*0f90*/  IADD3 R9, P0, R24, R9, RZ ;  /* 0x0000000918097210 */ /* 0x010fca0007f1e0ff */
        /* <DEDUP_REMOVED lines=8> */
.L_x_11:
[----:B-1----:R-:W-:Y:S01]  /*1020*/  SHF.R.U64 R4, R4, R14, R5 ;  /* 0x0000000e04047219 */ /* 0x002fe20000001205 */
[----:B0-----:R-:W-:Y:S01]  /*1030*/  VIADD R6, R15, 0xffffffff ;  /* 0xffffffff0f067836 */ /* 0x001fe20000000000 */
[----:B------:R-:W-:Y:S02]  /*1040*/  SHF.L.U32 R0, R25, R12, RZ ;  /* 0x0000000c19007219 */ /* 0x000fe400000006ff */
[----:B------:R-:W-:Y:S01]  /*1050*/  LOP3.LUT R5, R29, R10, RZ, 0xc0, !PT ;  /* 0x0000000a1d057212 */ /* 0x000fe200078ec0ff */
[----:B------:R-:W-:Y:S01]  /*1060*/  IMAD.MOV R7, RZ, RZ, -R4 ;  /* 0x000000ffff077224 */ /* 0x000fe200078e0a04 */
[----:B------:R-:W-:Y:S02]  /*1070*/  SEL R3, R3, R28, !P1 ;  /* 0x0000001c03037207 */ /* 0x000fe40004800000 */
[----:B------:R-:W-:Y:S01]  /*1080*/  LOP3.LUT R6, R13, R6, RZ, 0xc0, !PT ;  /* 0x000000060d067212 */ /* 0x000fe200078ec0ff */
[----:B------:R-:W-:Y:S02]  /*1090*/  IMAD R4, R0, R4, R5 ;  /* 0x0000000400047224 */ /* 0x000fe400078e0205 */
[----:B--2---:R-:W-:-:S02]  /*10a0*/  IMAD R0, R7, R26, R24 ;  /* 0x0000001a07007224 */ /* 0x004fc400078e0218 */
[----:B---3--:R-:W-:Y:S02]  /*10b0*/  IMAD R3, R4, R27, R3 ;  /* 0x0000001b04037224 */ /* 0x008fe400078e0203 */
[----:B------:R-:W-:Y:S02]  /*10c0*/  IMAD.MOV.U32 R5, RZ, RZ, 0x1 ;  /* 0x00000001ff057424 */ /* 0x000fe400078e00ff */
[----:B------:R-:W-:-:S03]  /*10d0*/  IMAD R4, R0, R15, R6 ;  /* 0x0000000f00047224 */ /* 0x000fc600078e0206 */
[----:B------:R-:W-:Y:S02]  /*10e0*/  PRMT R0, R5, 0x7610, R0 ;  /* 0x0000761005007816 */ /* 0x000fe40000000000 */
[----:B------:R-:W-:Y:S02]  /*10f0*/  SEL R117, R4, R3, !P1 ;  /* 0x0000000304757207 */ /* 0x000fe40004800000 */
[----:B------:R-:W-:-:S07]  /*1100*/  SEL R113, R3, R4, !P1 ;  /* 0x0000000403717207 */ /* 0x000fce0004800000 */
.L_x_9:
[----:B------:R-:W-:-:S08]  /*1110*/  NOP ;  /* 0x0000000000007918 */ /* 0x000fd00000000000 */
[----:B------:R-:W0:Y:S02]  /*1120*/  USETMAXREG.TRY_ALLOC.CTAPOOL UP0, 0xe8 ;  /* 0x000000e8000079c8 */ /* 0x000e240008000600 */
[----:B0-----:R-:W-:-:S13]  /*1130*/  PLOP3.LUT P0, PT, PT, PT, UP0, 0x80, 0x0 ;  /* 0x000000000000781c */ /* 0x001fda0003f0f008 */
[----:B------:R-:W-:Y:S05]  /*1140*/  @!P0 BRA `(.L_x_9) ;  /* 0xfffffffc00f08947 */ /* 0x000fea000383ffff */
[----:B------:R-:W-:Y:S01]  /*1150*/  ULDC.64 UR4, c[0x0][0x598] ;  /* 0x0001660000047ab9 */ /* 0x000fe20000000a00 */
[----:B------:R-:W-:Y:S01]  /*1160*/  ULDC.64 UR36, c[0x0][0x208] ;  /* 0x0000820000247ab9 */ /* 0x000fe20000000a00 */
[----:B------:R-:W-:-:S04]  /*1170*/  ISETP.NE.U32.AND P0, PT, RZ, UR4, PT ;  /* 0x00000004ff007c0c */ /* 0x000fc8000bf05070 */
[----:B------:R-:W-:-:S13]  /*1180*/  ISETP.NE.AND.EX P0, PT, RZ, UR5, PT, P0 ;  /* 0x00000005ff007c0c */ /* 0x000fda000bf05300 */
[----:B------:R-:W-:Y:S05]  /*1190*/  @!P0 BRA `(.L_x_12) ;  /* 0x00000000001c8947 */ /* 0x000fea0003800000 */
[----:B------:R-:W0:Y:S02]  /*11a0*/  LDC.64 R4, c[0x0][0x598] ;  /* 0x00016600ff047b82 */ /* 0x000e240000000a00 */
[----:B0-----:R-:W2:Y:S02]  /*11b0*/  LDG.E.64 R4, desc[UR36][R4.64] ;  /* 0x0000002404047981 */ /* 0x001ea4000c1e1b00 */
[----:B--2---:R-:W-:-:S04]  /*11c0*/  ISETP.NE.U32.AND P0, PT, R4, RZ, PT ;  /* 0x000000ff0400720c */ /* 0x004fc80003f05070 */
[----:B------:R-:W-:-:S13]  /*11d0*/  ISETP.NE.AND.EX P0, PT, R5, RZ, PT, P0 ;  /* 0x000000ff0500720c */ /* 0x000fda0003f05300 */
[----:B------:R-:W-:Y:S05]  /*11e0*/  @!P0 BRA `(.L_x_12) ;  /* 0x0000000000088947 */ /* 0x000fea0003800000 */
[----:B------:R0:W5:Y:S01]  /*11f0*/  LD.E R114, desc[UR36][R4.64] ;  /* 0x0000002404727980 */ /* 0x000162000c101900 */
[----:B------:R-:W-:Y:S05]  /*1200*/  BRA `(.L_x_13) ;  /* 0x0000000000247947 */ /* 0x000fea0003800000 */
.L_x_12:
[----:B------:R-:W-:Y:S02]  /*1210*/  ULDC.64 UR4, c[0x0][0x588] ;  /* 0x0001620000047ab9 */ /* 0x000fe40000000a00 */
[----:B------:R-:W-:-:S04]  /*1220*/  ISETP.NE.U32.AND P0, PT, RZ, UR4, PT ;  /* 0x00000004ff007c0c */ /* 0x000fc8000bf05070 */
[----:B------:R-:W-:-:S13]  /*1230*/  ISETP.NE.AND.EX P0, PT, RZ, UR5, PT, P0 ;  /* 0x00000005ff007c0c */ /* 0x000fda000bf05300 */
[----:B------:R-:W-:Y:S05]  /*1240*/  @!P0 BRA `(.L_x_14) ;  /* 0x00000000000c8947 */ /* 0x000fea0003800000 */
[----:B------:R-:W0:Y:S02]  /*1250*/  LDC.64 R114, c[0x0][0x588] ;  /* 0x00016200ff727b82 */ /* 0x000e240000000a00 */
[----:B0-----:R1:W5:Y:S01]  /*1260*/  LDG.E R114, desc[UR36][R114.64] ;  /* 0x0000002472727981 */ /* 0x001362000c1e1900 */
[----:B------:R-:W-:Y:S05]  /*1270*/  BRA `(.L_x_13) ;  /* 0x0000000000087947 */ /* 0x000fea0003800000 */
.L_x_14:
[----:B------:R-:W-:Y:S02]  /*1280*/  ULDC UR4, c[0x0][0x580] ;  /* 0x0001600000047ab9 */ /* 0x000fe40000000800 */
[----:B------:R-:W-:-:S07]  /*1290*/  IMAD.U32 R114, RZ, RZ, UR4 ;  /* 0x00000004ff727e24 */ /* 0x000fce000f8e00ff */
.L_x_13:
[----:B------:R-:W-:Y:S02]  /*12a0*/  ULDC.64 UR4, c[0x0][0x5a0] ;  /* 0x0001680000047ab9 */ /* 0x000fe40000000a00 */
[----:B------:R-:W-:-:S04]  /*12b0*/  ISETP.NE.U32.AND P0, PT, RZ, UR4, PT ;  /* 0x00000004ff007c0c */ /* 0x000fc8000bf05070 */
[----:B------:R-:W-:-:S13]  /*12c0*/  ISETP.NE.AND.EX P0, PT, RZ, UR5, PT, P0 ;  /* 0x00000005ff007c0c */ /* 0x000fda000bf05300 */
[----:B------:R-:W-:Y:S05]  /*12d0*/  @!P0 BRA `(.L_x_15) ;  /* 0x00000000001c8947 */ /* 0x000fea0003800000 */
[----:B0-----:R-:W0:Y:S02]  /*12e0*/  LDC.64 R4, c[0x0][0x5a0] ;  /* 0x00016800ff047b82 */ /* 0x001e240000000a00 */
[----:B0-----:R-:W2:Y:S02]  /*12f0*/  LDG.E.64 R4, desc[UR36][R4.64] ;  /* 0x0000002404047981 */ /* 0x001ea4000c1e1b00 */
[----:B--2---:R-:W-:-:S04]  /*1300*/  ISETP.NE.U32.AND P0, PT, R4, RZ, PT ;  /* 0x000000ff0400720c */ /* 0x004fc80003f05070 */
[----:B------:R-:W-:-:S13]  /*1310*/  ISETP.NE.AND.EX P0, PT, R5, RZ, PT, P0 ;  /* 0x000000ff0500720c */ /* 0x000fda0003f05300 */
[----:B------:R-:W-:Y:S05]  /*1320*/  @!P0 BRA `(.L_x_15) ;  /* 0x0000000000088947 */ /* 0x000fea0003800000 */
[----:B-1----:R0:W5:Y:S01]  /*1330*/  LD.E R115, desc[UR36][R4.64] ;  /* 0x0000002404737980 */ /* 0x002162000c101900 */
[----:B------:R-:W-:Y:S05]  /*1340*/  BRA `(.L_x_16) ;  /* 0x0000000000247947 */ /* 0x000fea0003800000 */
.L_x_15:
[----:B------:R-:W-:Y:S02]  /*1350*/  ULDC.64 UR4, c[0x0][0x590] ;  /* 0x0001640000047ab9 */ /* 0x000fe40000000a00 */
[----:B------:R-:W-:-:S04]  /*1360*/  ISETP.NE.U32.AND P0, PT, RZ, UR4, PT ;  /* 0x00000004ff007c0c */ /* 0x000fc8000bf05070 */
[----:B------:R-:W-:-:S13]  /*1370*/  ISETP.NE.AND.EX P0, PT, RZ, UR5, PT, P0 ;  /* 0x00000005ff007c0c */ /* 0x000fda000bf05300 */
[----:B------:R-:W-:Y:S05]  /*1380*/  @!P0 BRA `(.L_x_17) ;  /* 0x00000000000c8947 */ /* 0x000fea0003800000 */
[----:B0-----:R-:W1:Y:S02]  /*1390*/  LDC.64 R4, c[0x0][0x590] ;  /* 0x00016400ff047b82 */ /* 0x001e640000000a00 */
[----:B-1----:R1:W5:Y:S01]  /*13a0*/  LDG.E R115, desc[UR36][R4.64] ;  /* 0x0000002404737981 */ /* 0x002362000c1e1900 */
[----:B------:R-:W-:Y:S05]  /*13b0*/  BRA `(.L_x_16) ;  /* 0x0000000000087947 */ /* 0x000fea0003800000 */
.L_x_17:
[----:B------:R-:W-:Y:S02]  /*13c0*/  ULDC UR4, c[0x0][0x584] ;  /* 0x0001610000047ab9 */ /* 0x000fe40000000800 */
[----:B-1----:R-:W-:-:S07]  /*13d0*/  IMAD.U32 R115, RZ, RZ, UR4 ;  /* 0x00000004ff737e24 */ /* 0x002fce000f8e00ff */
.L_x_16:
[----:B------:R-:W-:-:S13]  /*13e0*/  LOP3.LUT P0, RZ, R0, 0xff, RZ, 0xc0, !PT ;  /* 0x000000ff00ff7812 */ /* 0x000fda000780c0ff */
[----:B------:R-:W-:Y:S05]  /*13f0*/  @!P0 EXIT ;  /* 0x000000000000894d */ /* 0x000fea0003800000 */
[----:B------:R-:W-:Y:S01]  /*1400*/  ULDC UR4, c[0x0][0x28c] ;  /* 0x0000a30000047ab9 */ /* 0x000fe20000000800 */
[----:B------:R-:W-:Y:S01]  /*1410*/  UMOV UR38, URZ ;  /* 0x0000003f00267c82 */ /* 0x000fe20008000000 */
[----:B------:R-:W-:Y:S01]  /*1420*/  UIADD3 UR4, UR4, 0x1f, URZ ;  /* 0x0000001f04047890 */ /* 0x000fe2000fffe03f */
[----:B------:R-:W-:-:S03]  /*1430*/  UMOV UR39, URZ ;  /* 0x0000003f00277c82 */ /* 0x000fc60008000000 */
[----:B------:R-:W-:-:S04]  /*1440*/  USHF.R.S32.HI UR5, URZ, 0x1f, UR4 ;  /* 0x0000001f3f057899 */ /* 0x000fc80008011404 */
[----:B------:R-:W-:-:S04]  /*1450*/  ULEA.HI UR5, UR5, UR4, URZ, 0x5 ;  /* 0x0000000405057291 */ /* 0x000fc8000f8f283f */
[----:B------:R-:W-:-:S12]  /*1460*/  USHF.R.S32.HI UR40, URZ, 0x5, UR5 ;  /* 0x000000053f287899 */ /* 0x000fd80008011405 */
.L_x_217:
[----:B------:R-:W-:Y:S01]  /*1470*/  LOP3.LUT R0, R18, 0x80, RZ, 0xc0, !PT ;  /* 0x0000008012007812 */ /* 0x000fe200078ec0ff */
[----:B------:R-:W2:Y:S01]  /*1480*/  S2UR UR7, SR_CgaCtaId ;  /* 0x00000000000779c3 */ /* 0x000ea20000008800 */
[----:B------:R-:W-:Y:S02]  /*1490*/  UMOV UR6, 0x400 ;  /* 0x0000040000067882 */ /* 0x000fe40000000000 */
[----:B------:R-:W-:-:S06]  /*14a0*/  SHF.R.U32.HI R0, RZ, 0x7, R0 ;  /* 0x00000007ff007819 */ /* 0x000fcc0000011600 */
[----:B---3--:R-:W3:Y:S01]  /*14b0*/  SHFL.IDX PT, R0, R0, RZ, 0x1f ;  /* 0x00001fff00007589 */ /* 0x008ee200000e0000 */
[----:B--2---:R-:W-:Y:S01]  /*14c0*/  ULEA UR6, UR7, UR6, 0x18 ;  /* 0x0000000607067291 */ /* 0x004fe2000f8ec03f */
[----:B---3--:R-:W-:-:S13]  /*14d0*/  R2UR UR4, R0 ;  /* 0x00000000000472ca */ /* 0x008fda00000e0000 */
[----:B------:R-:W-:-:S04]  /*14e0*/  ULEA.HI UR5, UR4, UR4, URZ, 0x1 ;  /* 0x0000000404057291 */ /* 0x000fc8000f8f083f */
[----:B------:R-:W-:-:S04]  /*14f0*/  ULOP3.LUT UR5, UR5, 0x1ffffe, URZ, 0xc0, !UPT ;  /* 0x001ffffe05057892 */ /* 0x000fc8000f8ec03f */
[----:B------:R-:W-:-:S03]  /*1500*/  UIADD3 UR5, UR4, -UR5, URZ ;  /* 0x8000000504057290 */ /* 0x000fc6000fffe03f */
[----:B------:R-:W-:Y:S01]  /*1510*/  ULDC UR4, c[0x0][0x28c] ;  /* 0x0000a30000047ab9 */ /* 0x000fe20000000800 */
[----:B------:R-:W-:Y:S01]  /*1520*/  ULEA UR5, UR5, UR6, 0xb ;  /* 0x0000000605057291 */ /* 0x000fe2000f8e583f */
[----:B------:R-:W-:-:S03]  /*1530*/  ISETP.LT.AND P0, PT, RZ, UR4, PT ;  /* 0x00000004ff007c0c */ /* 0x000fc6000bf01270 */
[----:B------:R-:W-:-:S04]  /*1540*/  UIADD3 UR5, UR5, 0x280, URZ ;  /* 0x0000028005057890 */ /* 0x000fc8000fffe03f */
[----:B------:R-:W-:-:S04]  /*1550*/  USHF.R.U32.HI UR5, URZ, 0x4, UR5 ;  /* 0x000000043f057899 */ /* 0x000fc80008011605 */
[----:B------:R-:W-:Y:S02]  /*1560*/  ULOP3.LUT UR41, UR5, 0x3fff, URZ, 0xc0, !UPT ;  /* 0x00003fff05297892 */ /* 0x000fe4000f8ec03f */
[----:B-1--4-:R-:W-:Y:S10]  /*1570*/  @P0 BRA `(.L_x_18) ;  /* 0x0000000000400947 */ /* 0x012ff40003800000 */
[----:B------:R-:W-:Y:S01]  /*1580*/  MOV R0, 0x0 ;  /* 0x0000000000007802 */ /* 0x000fe20000000f00 */
[----:B------:R-:W-:Y:S01]  /*1590*/  ULDC.64 UR4, c[0x4][0x68] ;  /* 0x01001a0000047ab9 */ /* 0x000fe20000000a00 */
[----:B------:R-:W-:Y:S01]  /*15a0*/  ULDC.64 UR6, c[0x4][0x8] ;  /* 0x0100020000067ab9 */ /* 0x000fe20000000a00 */
[----:B01----:R-:W-:Y:S01]  /*15b0*/  IMAD.U32 R4, RZ, RZ, UR4 ;  /* 0x00000004ff047e24 */ /* 0x003fe2000f8e00ff */
[----:B------:R0:W1:Y:S01]  /*15c0*/  LDC.64 R14, c[0x4][R0] ;  /* 0x01000000000e7b82 */ /* 0x0000620000000a00 */
[----:B------:R-:W-:Y:S01]  /*15d0*/  IMAD.U32 R5, RZ, RZ, UR5 ;  /* 0x00000005ff057e24 */ /* 0x000fe2000f8e00ff */
[----:B------:R-:W-:Y:S01]  /*15e0*/  ULDC.64 UR4, c[0x4][0x70] ;  /* 0x01001c0000047ab9 */ /* 0x000fe20000000a00 */
[----:B------:R-:W-:Y:S02]  /*15f0*/  IMAD.U32 R10, RZ, RZ, UR6 ;  /* 0x00000006ff0a7e24 */ /* 0x000fe4000f8e00ff */
[----:B------:R-:W-:Y:S02]  /*1600*/  IMAD.U32 R6, RZ, RZ, UR4 ;  /* 0x00000004ff067e24 */ /* 0x000fe4000f8e00ff */
[----:B------:R-:W-:-:S02]  /*1610*/  IMAD.U32 R7, RZ, RZ, UR5 ;  /* 0x00000005ff077e24 */ /* 0x000fc4000f8e00ff */
[----:B------:R-:W-:Y:S02]  /*1620*/  IMAD.U32 R11, RZ, RZ, UR7 ;  /* 0x00000007ff0b7e24 */ /* 0x000fe4000f8e00ff */
[----:B------:R-:W-:Y:S02]  /*1630*/  IMAD.MOV.U32 R8, RZ, RZ, 0x1e1 ;  /* 0x000001e1ff087424 */ /* 0x000fe400078e00ff */
[----:B------:R-:W-:Y:S02]  /*1640*/  IMAD.MOV.U32 R12, RZ, RZ, 0x1 ;  /* 0x00000001ff0c7424 */ /* 0x000fe400078e00ff */
[----:B0-----:R-:W-:-:S07]  /*1650*/  IMAD.MOV.U32 R13, RZ, RZ, RZ ;  /* 0x000000ffff0d7224 */ /* 0x001fce00078e00ff */
[----:B------:R-:W-:-:S07]  /*1660*/  LEPC R20, `(.L_x_18) ;  /* 0x000000001014794e */ /* 0x000fce0000000000 */
[----:B-1---5:R-:W-:Y:S05]  /*1670*/  CALL.ABS.NOINC R14 ;  /* 0x000000000e007343 */ /* 0x022fea0003c00000 */
.L_x_18:
[----:B------:R-:W-:-:S04]  /*1680*/  LOP3.LUT R0, R19, 0x1, RZ, 0xfc, !PT ;  /* 0x0000000113007812 */ /* 0x000fc800078efcff */
[----:B------:R-:W-:-:S13]  /*1690*/  ISETP.NE.AND P0, PT, R0, 0x3, PT ;  /* 0x000000030000780c */ /* 0x000fda0003f05270 */
[----:B------:R-:W-:Y:S05]  /*16a0*/  @!P0 BRA `(.L_x_19) ;  /* 0x0000000000048947 */ /* 0x000fea0003800000 */
[----:B------:R-:W-:Y:S01]  /*16b0*/  BPT.TRAP 0x1 ;  /* 0x000000040000795c */ /* 0x000fe20000300000 */
.L_x_19:
[----:B------:R-:W2:Y:S01]  /*16c0*/  S2UR UR5, SR_CgaCtaId ;  /* 0x00000000000579c3 */ /* 0x000ea20000008800 */
[----:B------:R-:W-:Y:S01]  /*16d0*/  UMOV UR4, 0x400 ;  /* 0x0000040000047882 */ /* 0x000fe20000000000 */
[----:B------:R-:W-:Y:S02]  /*16e0*/  IMAD.U32 R0, RZ, RZ, UR38 ;  /* 0x00000026ff007e24 */ /* 0x000fe4000f8e00ff */
[----:B------:R-:W-:-:S03]  /*16f0*/  IMAD.U32 R3, RZ, RZ, UR39 ;  /* 0x00000027ff037e24 */ /* 0x000fc6000f8e00ff */
[----:B------:R-:W-:Y:S01]  /*1700*/  SHF.L.U32 R0, R0, 0x1f, RZ ;  /* 0x0000001f00007819 */ /* 0x000fe200000006ff */
[----:B--2---:R-:W-:-:S06]  /*1710*/  ULEA UR4, UR5, UR4, 0x18 ;  /* 0x0000000405047291 */ /* 0x004fcc000f8ec03f */
[----:B------:R-:W-:-:S04]  /*1720*/  IMAD.U32 R6, RZ, RZ, UR4 ;  /* 0x00000004ff067e24 */ /* 0x000fc8000f8e00ff */
[----:B------:R-:W-:-:S04]  /*1730*/  IMAD R3, R3, 0x8, R6 ;  /* 0x0000000803037824 */ /* 0x000fc800078e0206 */
[----:B------:R2:W3:Y:S01]  /*1740*/  SYNCS.PHASECHK.TRANS64.TRYWAIT P1, [R3+URZ], R0 ;  /* 0x00000000030075a7 */ /* 0x0004e2000802017f */
[----:B------:R-:W-:Y:S05]  /*1750*/  @!P0 BRA `(.L_x_20) ;  /* 0x0000000000048947 */ /* 0x000fea0003800000 */
[----:B------:R-:W-:Y:S01]  /*1760*/  BPT.TRAP 0x1 ;  /* 0x000000040000795c */ /* 0x000fe20000300000 */
.L_x_20:
[----:B---3--:R-:W-:Y:S05]  /*1770*/  @P1 BRA `(.L_x_21) ;  /* 0x0000000000081947 */ /* 0x008fea0003800000 */
[----:B------:R-:W3:Y:S02]  /*1780*/  SYNCS.PHASECHK.TRANS64.TRYWAIT P1, [R3+URZ], R0 ;  /* 0x00000000030075a7 */ /* 0x000ee4000802017f */
[----:B---3--:R-:W-:Y:S05]  /*1790*/  @!P1 BRA `(.L_x_22) ;  /* 0x0000008000409947 */ /* 0x008fea0003800000 */
.L_x_21:
[----:B------:R-:W-:-:S04]  /*17a0*/  UISETP.LT.AND UP0, UPT, UR40, 0x1, UPT ;  /* 0x000000012800788c */ /* 0x000fc8000bf01270 */
[----:B------:R-:W-:-:S06]  /*17b0*/  USEL UR4, UR40, 0x1, UP0 ;  /* 0x0000000128047887 */ /* 0x000fcc0008000000 */
[----:B--23--:R-:W-:Y:S01]  /*17c0*/  IMAD.U32 R0, RZ, RZ, UR4 ;  /* 0x00000004ff007e24 */ /* 0x00cfe2000f8e00ff */
[----:B------:R-:W-:Y:S05]  /*17d0*/  WARPSYNC.ALL ;  /* 0x0000000000007948 */ /* 0x000fea0003800000 */
[----:B------:R-:W-:-:S04]  /*17e0*/  IADD3 R0, -R0, UR40, RZ ;  /* 0x0000002800007c10 */ /* 0x000fc8000fffe1ff */
[----:B------:R-:W-:Y:S02]  /*17f0*/  ISETP.GE.AND P1, PT, R0, 0x1, PT ;  /* 0x000000010000780c */ /* 0x000fe40003f26270 */
[----:B------:R-:W-:Y:S01]  /*1800*/  R2UR UR5, R6 ;  /* 0x00000000060572ca */ /* 0x000fe200000e0000 */
[----:B------:R-:W-:Y:S01]  /*1810*/  ULOP3.LUT UR4, UR41, 0x10000, URZ, 0xfc, !UPT ;  /* 0x0001000029047892 */ /* 0x000fe2000f8efc3f */
[----:B------:R-:W-:Y:S01]  /*1820*/  WARPGROUP.ARRIVE ;  /* 0x00000000000079c5 */ /* 0x000fe20000000000 */
[----:B------:R-:W-:Y:S01]  /*1830*/  UMOV UR9, 0xc0000010 ;  /* 0xc000001000097882 */ /* 0x000fe20000000000 */
[----:B------:R-:W-:Y:S01]  /*1840*/  UMOV UR11, 0xc0000010 ;  /* 0xc0000010000b7882 */ /* 0x000fe20000000000 */
[----:B------:R-:W-:Y:S01]  /*1850*/  ULEA UR8, UR39, UR4, 0x8 ;  /* 0x0000000427087291 */ /* 0x000fe2000f8e403f */
[----:B------:R-:W-:Y:S01]  /*1860*/  UMOV UR13, UR9 ;  /* 0x00000009000d7c82 */ /* 0x000fe20008000000 */
[----:B------:R-:W-:Y:S01]  /*1870*/  UMOV UR15, 0xc0000010 ;  /* 0xc0000010000f7882 */ /* 0x000fe20000000000 */
[----:B------:R-:W-:Y:S01]  /*1880*/  UMOV UR21, UR9 ;  /* 0x0000000900157c82 */ /* 0x000fe20008000000 */
[----:B------:R-:W-:Y:S01]  /*1890*/  UMOV UR23, 0xc0000010 ;  /* 0xc000001000177882 */ /* 0x000fe20000000000 */
[----:B------:R-:W-:-:S02]  /*18a0*/  UMOV UR25, UR9 ;  /* 0x0000000900197c82 */ /* 0x000fc40008000000 */
[----:B------:R-:W-:Y:S01]  /*18b0*/  UMOV UR12, UR8 ;  /* 0x00000008000c7c82 */ /* 0x000fe20008000000 */
[----:B------:R-:W-:Y:S01]  /*18c0*/  UIADD3 UR5, UR5, 0x17280, URZ ;  /* 0x0001728005057890 */ /* 0x000fe2000fffe03f */
[----:B------:R-:W-:Y:S01]  /*18d0*/  UMOV UR20, UR8 ;  /* 0x0000000800147c82 */ /* 0x000fe20008000000 */
[----:B------:R-:W-:Y:S02]  /*18e0*/  UMOV UR24, UR8 ;  /* 0x0000000800187c82 */ /* 0x000fe40008000000 */
[----:B------:R-:W-:Y:S01]  /*18f0*/  USHF.R.U32.HI UR5, URZ, 0x4, UR5 ;  /* 0x000000043f057899 */ /* 0x000fe20008011605 */
[----:B------:R-:W-:Y:S01]  /*1900*/  UMOV UR27, 0xc0000010 ;  /* 0xc0000010001b7882 */ /* 0x000fe20000000000 */
[----:B------:R-:W-:Y:S02]  /*1910*/  UMOV UR28, UR8 ;  /* 0x00000008001c7c82 */ /* 0x000fe40008000000 */
[----:B------:R-:W-:Y:S01]  /*1920*/  ULOP3.LUT UR5, UR5, 0x3fff, URZ, 0xc0, !UPT ;  /* 0x00003fff05057892 */ /* 0x000fe2000f8ec03f */
[----:B------:R-:W-:Y:S01]  /*1930*/  UMOV UR29, UR9 ;  /* 0x00000009001d7c82 */ /* 0x000fe20008000000 */
[----:B------:R-:W-:-:S02]  /*1940*/  UMOV UR31, 0xc0000010 ;  /* 0xc0000010001f7882 */ /* 0x000fc40000000000 */
[----:B------:R-:W-:Y:S01]  /*1950*/  ULOP3.LUT UR5, UR5, 0x10000, URZ, 0xfc, !UPT ;  /* 0x0001000005057892 */ /* 0x000fe2000f8efc3f */
[----:B------:R-:W-:Y:S01]  /*1960*/  UMOV UR32, UR8 ;  /* 0x0000000800207c82 */ /* 0x000fe20008000000 */
[----:B------:R-:W-:Y:S02]  /*1970*/  UMOV UR33, UR9 ;  /* 0x0000000900217c82 */ /* 0x000fe40008000000 */
[----:B------:R-:W-:Y:S01]  /*1980*/  UIMAD UR6, UR39, 0x160, UR5 ;  /* 0x00000160270678a4 */ /* 0x000fe2000f8e0205 */
[----:B------:R-:W-:Y:S01]  /*1990*/  UMOV UR35, 0xc0000010 ;  /* 0xc000001000237882 */ /* 0x000fe20000000000 */
[----:B------:R-:W-:Y:S02]  /*19a0*/  UMOV UR44, UR8 ;  /* 0x00000008002c7c82 */ /* 0x000fe40008000000 */
[----:B------:R-:W-:Y:S02]  /*19b0*/  UIADD3 UR7, UR6, 0x20, URZ ;  /* 0x0000002006077890 */ /* 0x000fe4000fffe03f */
[----:B------:R-:W-:-:S02]  /*19c0*/  UIADD3 UR14, UR6, 0x40, URZ ;  /* 0x00000040060e7890 */ /* 0x000fc4000fffe03f */
[----:B------:R-:W-:Y:S01]  /*19d0*/  UMOV UR10, UR6 ;  /* 0x00000006000a7c82 */ /* 0x000fe20008000000 */
[----:B------:R-:W-:Y:S01]  /*19e0*/  UIADD3 UR22, UR6, 0x60, URZ ;  /* 0x0000006006167890 */ /* 0x000fe2000fffe03f */
[----:B------:R-:W-:Y:S01]  /*19f0*/  IGMMA.64x16x32.S8.S8 R104, gdesc[UR8], RZ, !UPT, gsb0 ;  /* 0x00600000086879f1 */ /* 0x000fe2000c0410ff */
[----:B------:R-:W-:Y:S01]  /*1a00*/  UMOV UR10, UR7 ;  /* 0x00000007000a7c82 */ /* 0x000fe20008000000 */
[----:B------:R-:W-:Y:S01]  /*1a10*/  UMOV UR11, 0xc0000010 ;  /* 0xc0000010000b7882 */ /* 0x000fe20000000000 */
[----:B------:R-:W-:Y:S02]  /*1a20*/  UIADD3 UR26, UR6, 0x80, URZ ;  /* 0x00000080061a7890 */ /* 0x000fe4000fffe03f */
[----:B------:R-:W-:Y:S02]  /*1a30*/  UIADD3 UR30, UR6, 0xa0, URZ ;  /* 0x000000a0061e7890 */ /* 0x000fe4000fffe03f */
[----:B------:R-:W-:Y:S02]  /*1a40*/  UIADD3 UR34, UR6, 0xc0, URZ ;  /* 0x000000c006227890 */ /* 0x000fe4000fffe03f */
[----:B------:R-:W-:Y:S01]  /*1a50*/  UIADD3 UR46, UR6, 0xe0, URZ ;  /* 0x000000e0062e7890 */ /* 0x000fe2000fffe03f */
[----:B------:R-:W-:Y:S01]  /*1a60*/  UMOV UR45, UR9 ;  /* 0x00000009002d7c82 */ /* 0x000fe20008000000 */
[----:B------:R-:W-:Y:S01]  /*1a70*/  UMOV UR47, 0xc0000010 ;  /* 0xc0000010002f7882 */ /* 0x000fe20000000000 */
[----:B------:R-:W-:Y:S01]  /*1a80*/  UIADD3 UR18, UR6, 0x100, URZ ;  /* 0x0000010006127890 */ /* 0x000fe2000fffe03f */
[----:B------:R-:W-:Y:S01]  /*1a90*/  UMOV UR16, UR8 ;  /* 0x0000000800107c82 */ /* 0x000fe20008000000 */
[----:B------:R-:W-:Y:S01]  /*1aa0*/  UMOV UR17, UR9 ;  /* 0x0000000900117c82 */ /* 0x000fe20008000000 */
[----:B------:R-:W-:Y:S01]  /*1ab0*/  UMOV UR19, 0xc0000010 ;  /* 0xc000001000137882 */ /* 0x000fe20000000000 */
[----:B------:R-:W-:-:S02]  /*1ac0*/  WARPGROUP.DEPBAR.LE gsb0, 0x0 ;  /* 0x00008000000079c5 */ /* 0x000fc40000010000 */
[----:B------:R-:W-:-:S06]  /*1ad0*/  WARPGROUP.ARRIVE ;  /* 0x00000000000079c5 */ /* 0x000fcc0000000000 */
[----:B------:R-:W-:Y:S01]  /*1ae0*/  IGMMA.64x16x32.S8.S8 R96, gdesc[UR8], RZ, !UPT, gsb0 ;  /* 0x00600000086079f1 */ /* 0x000fe2000c0410ff */
[----:B------:R-:W-:Y:S01]  /*1af0*/  UIADD3 UR10, UR6, 0x120, URZ ;  /* 0x00000120060a7890 */ /* 0x000fe2000fffe03f */
[----:B------:R-:W-:Y:S01]  /*1b00*/  UMOV UR11, 0xc0000010 ;  /* 0xc0000010000b7882 */ /* 0x000fe20000000000 */
[----:B------:R-:W-:Y:S01]  /*1b10*/  UIADD3 UR6, UR6, 0x140, URZ ;  /* 0x0000014006067890 */ /* 0x000fe2000fffe03f */
[----:B------:R-:W-:Y:S02]  /*1b20*/  WARPGROUP.DEPBAR.LE gsb0, 0x0 ;  /* 0x00008000000079c5 */ /* 0x000fe40000010000 */
[----:B------:R-:W-:-:S06]  /*1b30*/  WARPGROUP.ARRIVE ;  /* 0x00000000000079c5 */ /* 0x000fcc0000000000 */
[----:B------:R-:W-:Y:S03]  /*1b40*/  IGMMA.64x16x32.S8.S8 R88, gdesc[UR12], RZ, !UPT, gsb0 ;  /* 0x006000000c5879f1 */ /* 0x000fe6000c0410ff */
        /* <DEDUP_REMOVED lines=20> */
[----:B------:R-:W-:Y:S01]  /*1c90*/  IGMMA.64x16x32.S8.S8 R32, gdesc[UR8], RZ, !UPT, gsb0 ;  /* 0x00600000082079f1 */ /* 0x000fe2000c0410ff */
[----:B------:R-:W-:Y:S01]  /*1ca0*/  UMOV UR10, UR6 ;  /* 0x00000006000a7c82 */ /* 0x000fe20008000000 */
[----:B------:R-:W-:Y:S01]  /*1cb0*/  UMOV UR11, 0xc0000010 ;  /* 0xc0000010000b7882 */ /* 0x000fe20000000000 */
[----:B------:R-:W-:Y:S02]  /*1cc0*/  WARPGROUP.DEPBAR.LE gsb0, 0x0 ;  /* 0x00008000000079c5 */ /* 0x000fe40000010000 */
[----:B------:R-:W-:-:S06]  /*1cd0*/  WARPGROUP.ARRIVE ;  /* 0x00000000000079c5 */ /* 0x000fcc0000000000 */
[----:B------:R-:W-:Y:S03]  /*1ce0*/  IGMMA.64x16x32.S8.S8 R24, gdesc[UR8], RZ, !UPT, gsb0 ;  /* 0x00600000081879f1 */ /* 0x000fe6000c0410ff */
[----:B------:R-:W-:Y:S02]  /*1cf0*/  WARPGROUP.DEPBAR.LE gsb0, 0x0 ;  /* 0x00008000000079c5 */ /* 0x000fe40000010000 */
[----:B------:R-:W-:Y:S05]  /*1d00*/  @!P1 BRA `(.L_x_23) ;  /* 0x0000000400bc9947 */ /* 0x000fea0003800000 */
[----:B------:R-:W-:Y:S02]  /*1d10*/  UIADD3 UR6, UR39, 0x1, URZ ;  /* 0x0000000127067890 */ /* 0x000fe4000fffe03f */
[----:B------:R-:W-:Y:S02]  /*1d20*/  IMAD.U32 R3, RZ, RZ, UR39 ;  /* 0x00000027ff037e24 */ /* 0x000fe4000f8e00ff */
[----:B------:R-:W-:-:S04]  /*1d30*/  UISETP.NE.AND UP0, UPT, UR6, 0x17, UPT ;  /* 0x000000170600788c */ /* 0x000fc8000bf05270 */
[----:B------:R-:W-:Y:S02]  /*1d40*/  USEL UR7, URZ, 0x1, UP0 ;  /* 0x000000013f077887 */ /* 0x000fe40008000000 */
[----:B------:R-:W-:Y:S02]  /*1d50*/  USEL UR6, UR6, URZ, UP0 ;  /* 0x0000003f06067287 */ /* 0x000fe40008000000 */
[----:B------:R-:W-:-:S06]  /*1d60*/  ULOP3.LUT UR7, UR38, UR7, URZ, 0x3c, !UPT ;  /* 0x0000000726077292 */ /* 0x000fcc000f8e3c3f */
[----:B------:R-:W-:-:S07]  /*1d70*/  IMAD.U32 R8, RZ, RZ, UR7 ;  /* 0x00000007ff087e24 */ /* 0x000fce000f8e00ff */
.L_x_30:
[----:B------:R-:W-:Y:S05]  /*1d80*/  @!P0 BRA `(.L_x_24) ;  /* 0x0000000000048947 */ /* 0x000fea0003800000 */
[----:B------:R-:W-:Y:S01]  /*1d90*/  BPT.TRAP 0x1 ;  /* 0x000000040000795c */ /* 0x000fe20000300000 */
.L_x_24:
[----:B------:R-:W2:Y:S01]  /*1da0*/  S2UR UR8, SR_CgaCtaId ;  /* 0x00000000000879c3 */ /* 0x000ea20000008800 */
[----:B------:R-:W-:Y:S01]  /*1db0*/  UMOV UR7, 0x400 ;  /* 0x0000040000077882 */ /* 0x000fe20000000000 */
[----:B------:R-:W-:Y:S01]  /*1dc0*/  IMAD.U32 R7, RZ, RZ, UR6 ;  /* 0x00000006ff077e24 */ /* 0x000fe2000f8e00ff */
[----:B01----:R-:W-:Y:S01]  /*1dd0*/  SHF.L.U32 R5, R8, 0x1f, RZ ;  /* 0x0000001f08057819 */ /* 0x003fe200000006ff */
[----:B--2---:R-:W-:-:S06]  /*1de0*/  ULEA UR7, UR8, UR7, 0x18 ;  /* 0x0000000708077291 */ /* 0x004fcc000f8ec03f */
[----:B------:R-:W-:-:S04]  /*1df0*/  IMAD.U32 R6, RZ, RZ, UR7 ;  /* 0x00000007ff067e24 */ /* 0x000fc8000f8e00ff */
[----:B------:R-:W-:-:S04]  /*1e00*/  IMAD R4, R7, 0x8, R6 ;  /* 0x0000000807047824 */ /* 0x000fc800078e0206 */
[----:B------:R0:W1:Y:S01]  /*1e10*/  SYNCS.PHASECHK.TRANS64.TRYWAIT P1, [R4+URZ], R5 ;  /* 0x00000005040075a7 */ /* 0x000062000802017f */
[----:B------:R-:W-:Y:S05]  /*1e20*/  @!P0 BRA `(.L_x_25) ;  /* 0x0000000000048947 */ /* 0x000fea0003800000 */
[----:B------:R-:W-:Y:S01]  /*1e30*/  BPT.TRAP 0x1 ;  /* 0x000000040000795c */ /* 0x000fe20000300000 */
.L_x_25:
[----:B-1----:R-:W-:Y:S05]  /*1e40*/  @P1 BRA `(.L_x_26) ;  /* 0x0000000000081947 */ /* 0x002fea0003800000 */
[----:B------:R-:W1:Y:S02]  /*1e50*/  SYNCS.PHASECHK.TRANS64.TRYWAIT P1, [R4+URZ], R5 ;  /* 0x00000005040075a7 */ /* 0x000e64000802017f */
[----:B-1----:R-:W-:Y:S05]  /*1e60*/  @!P1 BRA `(.L_x_27) ;  /* 0x0000007800a09947 */ /* 0x002fea0003800000 */
.L_x_26:
[----:B------:R-:W-:Y:S01]  /*1e70*/  ULEA UR8, UR6, UR4, 0x8 ;  /* 0x0000000406087291 */ /* 0x000fe2000f8e403f */
[----:B------:R-:W-:Y:S01]  /*1e80*/  WARPGROUP.ARRIVE ;  /* 0x00000000000079c5 */ /* 0x000fe20000000000 */
[----:B------:R-:W-:Y:S01]  /*1e90*/  UIMAD UR7, UR6, 0x160, UR5 ;  /* 0x00000160060778a4 */ /* 0x000fe2000f8e0205 */
[----:B------:R-:W-:Y:S01]  /*1ea0*/  UMOV UR9, 0xc0000010 ;  /* 0xc000001000097882 */ /* 0x000fe20000000000 */
[----:B------:R-:W-:Y:S02]  /*1eb0*/  UMOV UR11, 0xc0000010 ;  /* 0xc0000010000b7882 */ /* 0x000fe40000000000 */
[----:B------:R-:W-:Y:S02]  /*1ec0*/  UIADD3 UR12, UR7, 0x20, URZ ;  /* 0x00000020070c7890 */ /* 0x000fe4000fffe03f */
[----:B------:R-:W-:Y:S02]  /*1ed0*/  UIADD3 UR13, UR7, 0x40, URZ ;  /* 0x00000040070d7890 */ /* 0x000fe4000fffe03f */
[----:B------:R-:W-:Y:S01]  /*1ee0*/  UMOV UR10, UR7 ;  /* 0x00000007000a7c82 */ /* 0x000fe20008000000 */
[----:B------:R-:W-:Y:S01]  /*1ef0*/  UIADD3 UR14, UR7, 0x60, URZ ;  /* 0x00000060070e7890 */ /* 0x000fe2000fffe03f */
[----:B------:R-:W-:Y:S01]  /*1f00*/  IGMMA.64x16x32.S8.S8 R104, gdesc[UR8], R104, gsb0 ;  /* 0x00600000086879f1 */ /* 0x000fe20008041068 */
[----:B------:R-:W-:Y:S01]  /*1f10*/  UMOV UR10, UR12 ;  /* 0x0000000c000a7c82 */ /* 0x000fe20008000000 */
[----:B------:R-:W-:Y:S01]  /*1f20*/  UMOV UR11, 0xc0000010 ;  /* 0xc0000010000b7882 */ /* 0x000fe20000000000 */
[----:B------:R-:W-:Y:S01]  /*1f30*/  UIADD3 UR12, UR7, 0x80, URZ ;  /* 0x00000080070c7890 */ /* 0x000fe2000fffe03f */
[----:B------:R-:W-:-:S02]  /*1f40*/  WARPGROUP.DEPBAR.LE gsb0, 0x0 ;  /* 0x00008000000079c5 */ /* 0x000fc40000010000 */
[----:B------:R-:W-:-:S06]  /*1f50*/  WARPGROUP.ARRIVE ;  /* 0x00000000000079c5 */ /* 0x000fcc0000000000 */
[----:B------:R-:W-:Y:S01]  /*1f60*/  IGMMA.64x16x32.S8.S8 R96, gdesc[UR8], R96, gsb0 ;  /* 0x00600000086079f1 */ /* 0x000fe20008041060 */
[----:B------:R-:W-:Y:S01]  /*1f70*/  UMOV UR10, UR13 ;  /* 0x0000000d000a7c82 */ /* 0x000fe20008000000 */
[----:B------:R-:W-:Y:S01]  /*1f80*/  UMOV UR11, 0xc0000010 ;  /* 0xc0000010000b7882 */ /* 0x000fe20000000000 */
[----:B------:R-:W-:Y:S01]  /*1f90*/  UIADD3 UR13, UR7, 0xa0, URZ ;  /* 0x000000a0070d7890 */ /* 0x000fe2000fffe03f */
[----:B------:R-:W-:Y:S02]  /*1fa0*/  WARPGROUP.DEPBAR.LE gsb0, 0x0 ;  /* 0x00008000000079c5 */ /* 0x000fe40000010000 */
        /* <DEDUP_REMOVED lines=22> */
[----:B------:R-:W-:Y:S02]  /*2110*/  UIADD3 UR14, UR7, 0x120, URZ ;  /* 0x00000120070e7890 */ /* 0x000fe4000fffe03f */
[----:B------:R-:W-:Y:S01]  /*2120*/  UIADD3 UR7, UR7, 0x140, URZ ;  /* 0x0000014007077890 */ /* 0x000fe2000fffe03f */
[----:B------:R-:W-:Y:S02]  /*2130*/  WARPGROUP.DEPBAR.LE gsb0, 0x0 ;  /* 0x00008000000079c5 */ /* 0x000fe40000010000 */
[----:B------:R-:W-:-:S06]  /*2140*/  WARPGROUP.ARRIVE ;  /* 0x00000000000079c5 */ /* 0x000fcc0000000000 */
[----:B------:R-:W-:Y:S01]  /*2150*/  IGMMA.64x16x32.S8.S8 R56, gdesc[UR8], R56, gsb0 ;  /* 0x00600000083879f1 */ /* 0x000fe20008041038 */
[----:B------:R-:W-:Y:S01]  /*2160*/  UMOV UR10, UR12 ;  /* 0x0000000c000a7c82 */ /* 0x000fe20008000000 */
[----:B------:R-:W-:Y:S01]  /*2170*/  UMOV UR11, 0xc0000010 ;  /* 0xc0000010000b7882 */ /* 0x000fe20000000000 */
        /* <DEDUP_REMOVED lines=17> */
[----:B------:R-:W-:Y:S03]  /*2290*/  IGMMA.64x16x32.S8.S8 R24, gdesc[UR8], R24, gsb0 ;  /* 0x00600000081879f1 */ /* 0x000fe60008041018 */
[----:B------:R-:W-:Y:S02]  /*22a0*/  WARPGROUP.DEPBAR.LE gsb0, 0x0 ;  /* 0x00008000000079c5 */ /* 0x000fe40000010000 */
[----:B------:R-:W-:Y:S05]  /*22b0*/  @!P0 BRA `(.L_x_28) ;  /* 0x0000000000048947 */ /* 0x000fea0003800000 */
[----:B------:R-:W-:Y:S01]  /*22c0*/  BPT.TRAP 0x1 ;  /* 0x000000040000795c */ /* 0x000fe20000300000 */
.L_x_28:
[----:B------:R-:W-:-:S13]  /*22d0*/  ISETP.NE.AND P1, PT, R23, RZ, PT ;  /* 0x000000ff1700720c */ /* 0x000fda0003f25270 */
[----:B01----:R-:W-:-:S04]  /*22e0*/  @P1 IMAD R4, R3, 0x8, R6 ;  /* 0x0000000803041824 */ /* 0x003fc800078e0206 */
[----:B------:R-:W-:-:S05]  /*22f0*/  @P1 VIADD R5, R4, 0xb8 ;  /* 0x000000b804051836 */ /* 0x000fca0000000000 */
[----:B------:R-:W-:-:S04]  /*2300*/  @P1 PRMT R5, R22, 0x654, R5 ;  /* 0x0000065416051816 */ /* 0x000fc80000000005 */
[----:B------:R0:W-:Y:S01]  /*2310*/  @P1 SYNCS.ARRIVE.TRANS64.RED.A1T0 RZ, [R5+URZ], RZ ;  /* 0x000000ff05ff19a7 */ /* 0x0001e2000810043f */
[----:B------:R-:W-:-:S13]  /*2320*/  ISETP.GT.U32.AND P1, PT, R19, 0x1, PT ;  /* 0x000000011300780c */ /* 0x000fda0003f24070 */
[----:B0-----:R-:W-:Y:S05]  /*2330*/  @P1 BRA `(.L_x_29) ;  /* 0x0000000000041947 */ /* 0x001fea0003800000 */
[----:B------:R-:W-:Y:S01]  /*2340*/  BPT.TRAP 0x1 ;  /* 0x000000040000795c */ /* 0x000fe20000300000 */
.L_x_29:
[----:B------:R-:W-:Y:S01]  /*2350*/  UIADD3 UR6, UR6, 0x1, URZ ;  /* 0x0000000106067890 */ /* 0x000fe2000fffe03f */
[C---:B------:R-:W-:Y:S01]  /*2360*/  ISETP.GT.AND P2, PT, R0.reuse, 0x1, PT ;  /* 0x000000010000780c */ /* 0x040fe20003f44270 */
[----:B------:R-:W-:Y:S02]  /*2370*/  VIADD R3, R3, 0x1 ;  /* 0x0000000103037836 */ /* 0x000fe40000000000 */
[----:B------:R-:W-:Y:S01]  /*2380*/  UISETP.NE.AND UP0, UPT, UR6, 0x17, UPT ;  /* 0x000000170600788c */ /* 0x000fe2000bf05270 */
[----:B------:R-:W-:Y:S02]  /*2390*/  VIADD R0, R0, 0xffffffff ;  /* 0xffffffff00007836 */ /* 0x000fe40000000000 */
[C---:B------:R-:W-:Y:S01]  /*23a0*/  ISETP.NE.AND P1, PT, R3.reuse, 0x17, PT ;  /* 0x000000170300780c */ /* 0x040fe20003f25270 */
[----:B------:R-:W-:Y:S02]  /*23b0*/  USEL UR7, URZ, 0x1, UP0 ;  /* 0x000000013f077887 */ /* 0x000fe40008000000 */
[----:B------:R-:W-:Y:S01]  /*23c0*/  USEL UR6, UR6, URZ, UP0 ;  /* 0x0000003f06067287 */ /* 0x000fe20008000000 */
[----:B------:R-:W-:-:S03]  /*23d0*/  SEL R3, R3, RZ, P1 ;  /* 0x000000ff03037207 */ /* 0x000fc60000800000 */
[----:B------:R-:W-:Y:S01]  /*23e0*/  LOP3.LUT R8, R8, UR7, RZ, 0x3c, !PT ;  /* 0x0000000708087c12 */ /* 0x000fe2000f8e3cff */
[----:B------:R-:W-:Y:S07]  /*23f0*/  @P2 BRA `(.L_x_30) ;  /* 0xfffffff800602947 */ /* 0x000fee000383ffff */
.L_x_23:
[----:B------:R-:W2:Y:S02]  /*2400*/  LDC R0, c[0x0][0x28c] ;  /* 0x0000a300ff007b82 */ /* 0x000ea40000000800 */
[----:B--2---:R-:W-:-:S13]  /*2410*/  ISETP.GE.AND P1, PT, R0, 0x1, PT ;  /* 0x000000010000780c */ /* 0x004fda0003f26270 */
[----:B------:R-:W-:Y:S05]  /*2420*/  @!P1 BRA `(.L_x_31) ;  /* 0x0000000000509947 */ /* 0x000fea0003800000 */
[----:B------:R-:W-:Y:S05]  /*2430*/  @!P0 BRA `(.L_x_32) ;  /* 0x0000000000048947 */ /* 0x000fea0003800000 */
[----:B------:R-:W-:Y:S01]  /*2440*/  BPT.TRAP 0x1 ;  /* 0x000000040000795c */ /* 0x000fe20000300000 */
.L_x_32:
[----:B------:R-:W-:Y:S01]  /*2450*/  ISETP.NE.AND P0, PT, R23, RZ, PT ;  /* 0x000000ff1700720c */ /* 0x000fe20003f05270 */
[----:B------:R-:W-:Y:S01]  /*2460*/  BSSY B0, `(.L_x_33) ;  /* 0x000000e000007945 */ /* 0x000fe20003800000 */
[----:B------:R-:W-:-:S11]  /*2470*/  ISETP.GT.U32.AND P1, PT, R19, 0x1, PT ;  /* 0x000000011300780c */ /* 0x000fd60003f24070 */
[----:B------:R-:W-:Y:S05]  /*2480*/  @!P0 BRA `(.L_x_34) ;  /* 0x00000000002c8947 */ /* 0x000fea0003800000 */
[----:B------:R-:W-:-:S04]  /*2490*/  UISETP.LT.AND UP0, UPT, UR40, 0x1, UPT ;  /* 0x000000012800788c */ /* 0x000fc8000bf01270 */
[----:B------:R-:W-:-:S04]  /*24a0*/  USEL UR6, UR40, 0x1, UP0 ;  /* 0x0000000128067887 */ /* 0x000fc80008000000 */
[----:B------:R-:W-:-:S04]  /*24b0*/  UIADD3 UR6, UR39, UR40, -UR6 ;  /* 0x0000002827067290 */ /* 0x000fc8000fffe806 */
[----:B------:R-:W-:-:S04]  /*24c0*/  UIMAD.WIDE.U32 UR4, UR6, -0x4de9bd37, URZ ;  /* 0xb21642c9060478a5 */ /* 0x000fc8000f8e003f */
[----:B------:R-:W-:-:S04]  /*24d0*/  USHF.R.U32.HI UR4, URZ, 0x4, UR5 ;  /* 0x000000043f047899 */ /* 0x000fc80008011605 */
[----:B------:R-:W-:-:S06]  /*24e0*/  UIMAD UR6, UR4, -0x17, UR6 ;  /* 0xffffffe9040678a4 */ /* 0x000fcc000f8e0206 */
[----:B------:R-:W-:-:S04]  /*24f0*/  IMAD.U32 R3, RZ, RZ, UR6 ;  /* 0x00000006ff037e24 */ /* 0x000fc8000f8e00ff */
[----:B------:R-:W-:-:S04]  /*2500*/  IMAD R0, R3, 0x8, R6 ;  /* 0x0000000803007824 */ /* 0x000fc800078e0206 */
[----:B------:R-:W-:-:S05]  /*2510*/  VIADD R3, R0, 0xb8 ;  /* 0x000000b800037836 */ /* 0x000fca0000000000 */
[----:B------:R-:W-:-:S04]  /*2520*/  PRMT R3, R22, 0x654, R3 ;  /* 0x0000065416037816 */ /* 0x000fc80000000003 */
[----:B------:R2:W-:Y:S03]  /*2530*/  SYNCS.ARRIVE.TRANS64.RED.A1T0 RZ, [R3+URZ], RZ ;  /* 0x000000ff03ff79a7 */ /* 0x0005e6000810043f */
.L_x_34:
[----:B------:R-:W-:Y:S05]  /*2540*/  BSYNC B0 ;  /* 0x0000000000007941 */ /* 0x000fea0003800000 */
.L_x_33:
[----:B------:R-:W-:Y:S05]  /*2550*/  @P1 BRA `(.L_x_31) ;  /* 0x0000000000041947 */ /* 0x000fea0003800000 */
[----:B------:R-:W-:Y:S01]  /*2560*/  BPT.TRAP 0x1 ;  /* 0x000000040000795c */ /* 0x000fe20000300000 */
.L_x_31:
[----:B------:R-:W3:Y:S01]  /*2570*/  LDC R7, c[0x0][0x288] ;  /* 0x0000a200ff077b82 */ /* 0x000ee20000000800 */
[--C-:B------:R-:W-:Y:S01]  /*2580*/  SHF.R.U32.HI R0, RZ, 0x2, R18.reuse ;  /* 0x00000002ff007819 */ /* 0x100fe20000011612 */
[----:B------:R-:W-:Y:S01]  /*2590*/  IMAD R117, R117, 0xb0, RZ ;  /* 0x000000b075757824 */ /* 0x000fe200078e02ff */
[----:B01----:R-:W-:Y:S01]  /*25a0*/  SHF.R.U32.HI R5, RZ, 0x7, R18 ;  /* 0x00000007ff057819 */ /* 0x003fe20000011612 */
[----:B------:R-:W-:Y:S01]  /*25b0*/  UIADD3 UR39, UR40, UR39, URZ ;  /* 0x0000002728277290 */ /* 0x000fe2000fffe03f */
[----:B------:R-:W-:Y:S01]  /*25c0*/  LOP3.LUT R4, R18, 0x60, RZ, 0xc0, !PT ;  /* 0x0000006012047812 */ /* 0x000fe200078ec0ff */
[----:B------:R-:W-:Y:S01]  /*25d0*/  ULDC UR7, c[0x0][0x284] ;  /* 0x0000a10000077ab9 */ /* 0x000fe20000000800 */
[----:B--2---:R-:W-:Y:S01]  /*25e0*/  LOP3.LUT R3, R0, 0x7, RZ, 0xc0, !PT ;  /* 0x0000000700037812 */ /* 0x004fe200078ec0ff */
[----:B------:R-:W-:Y:S01]  /*25f0*/  UISETP.GT.U32.AND UP0, UPT, UR39, 0x16, UPT ;  /* 0x000000162700788c */ /* 0x000fe2000bf04070 */
[----:B------:R-:W-:Y:S01]  /*2600*/  LOP3.LUT R0, R5, 0x1, RZ, 0xc0, !PT ;  /* 0x0000000105007812 */ /* 0x000fe200078ec0ff */
[----:B------:R-:W-:Y:S01]  /*2610*/  UISETP.GE.U32.AND UP1, UPT, UR40, 0x17, UPT ;  /* 0x000000172800788c */ /* 0x000fe2000bf26070 */
[----:B------:R-:W-:Y:S01]  /*2620*/  SHF.R.U32.HI R6, RZ, 0x1, R4 ;  /* 0x00000001ff067819 */ /* 0x000fe20000011604 */
[----:B------:R-:W-:Y:S01]  /*2630*/  UISETP.LT.U32.AND UP0, UPT, UR40, 0x17, UP0 ;  /* 0x000000172800788c */ /* 0x000fe20008701070 */
[----:B------:R-:W-:Y:S01]  /*2640*/  LOP3.LUT R4, R18, 0x3, RZ, 0xc0, !PT ;  /* 0x0000000312047812 */ /* 0x000fe200078ec0ff */
[----:B------:R-:W-:Y:S01]  /*2650*/  IMAD.SHL.U32 R8, R0, 0x40, RZ ;  /* 0x0000004000087824 */ /* 0x000fe200078e00ff */
[--C-:B------:R-:W-:Y:S01]  /*2660*/  IADD3 R5, RZ, -R6, -R3.reuse ;  /* 0x80000006ff057210 */ /* 0x100fe20007ffe803 */
[----:B------:R-:W-:Y:S01]  /*2670*/  ULDC.64 UR8, c[0x0][0x5d0] ;  /* 0x0001740000087ab9 */ /* 0x000fe20000000a00 */
[----:B------:R-:W-:Y:S01]  /*2680*/  SHF.R.S32.HI R14, RZ, 0x1f, R112 ;  /* 0x0000001fff0e7819 */ /* 0x000fe20000011470 */
[----:B------:R-:W-:Y:S01]  /*2690*/  UIMAD.WIDE.U32 UR4, UR39, -0x4de9bd37, URZ ;  /* 0xb21642c9270478a5 */ /* 0x000fe2000f8e003f */
[----:B------:R-:W-:Y:S01]  /*26a0*/  LOP3.LUT R3, R8, 0x40, R3, 0xe2, !PT ;  /* 0x0000004008037812 */ /* 0x000fe200078ee203 */
[----:B------:R-:W-:Y:S01]  /*26b0*/  IMAD.SHL.U32 R8, R18, 0x2, RZ ;  /* 0x0000000212087824 */ /* 0x000fe200078e00ff */
[----:B------:R-:W-:Y:S01]  /*26c0*/  USEL UR6, URZ, 0x1, !UP0 ;  /* 0x000000013f067887 */ /* 0x000fe2000c000000 */
[----:B------:R-:W-:Y:S01]  /*26d0*/  IMAD R0, R0, -0x40, R5 ;  /* 0xffffffc000007824 */ /* 0x000fe200078e0205 */
[----:B------:R-:W-:Y:S01]  /*26e0*/  USHF.R.U32.HI UR4, URZ, 0x4, UR5 ;  /* 0x000000043f047899 */ /* 0x000fe20008011605 */
[----:B---3--:R-:W-:Y:S01]  /*26f0*/  IMAD R10, R4, -0x2, R7 ;  /* 0xfffffffe040a7824 */ /* 0x008fe200078e0207 */
[----:B------:R-:W-:Y:S01]  /*2700*/  ISETP.GE.AND P0, PT, R117, R7, PT ;  /* 0x000000077500720c */ /* 0x000fe20003f06270 */
[----:B------:R-:W-:Y:S01]  /*2710*/  IMAD.SHL.U32 R7, R113, 0x80, RZ ;  /* 0x0000008071077824 */ /* 0x000fe200078e00ff */
[----:B------:R-:W-:Y:S01]  /*2720*/  LOP3.LUT R8, R117, 0x6, R8, 0xf8, !PT ;  /* 0x0000000675087812 */ /* 0x000fe200078ef808 */
[----:B------:R-:W-:Y:S01]  /*2730*/  IMAD R5, R14, UR8, RZ ;  /* 0x000000080e057c24 */ /* 0x000fe2000f8e02ff */
[----:B------:R-:W-:Y:S01]  /*2740*/  ULOP3.LUT UR38, UR38, UR6, URZ, 0x3c, !UPT ;  /* 0x0000000626267292 */ /* 0x000fe2000f8e3c3f */
[----:B------:R-:W-:Y:S01]  /*2750*/  IMAD.WIDE R12, R113, 0x80, RZ ;  /* 0x00000080710c7825 */ /* 0x000fe200078e02ff */
[C---:B------:R-:W-:Y:S01]  /*2760*/  ISETP.GE.OR P0, PT, R7.reuse, UR7, P0 ;  /* 0x0000000707007c0c */ /* 0x040fe20008706670 */
[----:B------:R-:W-:Y:S01]  /*2770*/  UIMAD UR39, UR4, -0x17, UR39 ;  /* 0xffffffe9042778a4 */ /* 0x000fe2000f8e0227 */
[----:B------:R-:W-:Y:S01]  /*2780*/  SHF.R.S32.HI R9, RZ, 0x1f, R8 ;  /* 0x0000001fff097819 */ /* 0x000fe20000011408 */
[----:B------:R-:W-:Y:S01]  /*2790*/  IMAD R11, R112, UR9, R5 ;  /* 0x00000009700b7c24 */ /* 0x000fe2000f8e0205 */
[----:B------:R-:W-:Y:S01]  /*27a0*/  @UP1 ULOP3.LUT UR38, UR38, 0x1, UR4, 0x78, !UPT ;  /* 0x0000000126261892 */ /* 0x000fe2000f8e7804 */
[----:B------:R-:W-:Y:S01]  /*27b0*/  IADD3 R0, -R7, UR7, R0 ;  /* 0x0000000707007c10 */ /* 0x000fe2000fffe100 */
[----:B------:R-:W-:Y:S01]  /*27c0*/  IMAD.MOV.U32 R113, RZ, RZ, -0x1 ;  /* 0xffffffffff717424 */ /* 0x000fe200078e00ff */
[----:B------:R-:W-:Y:S01]  /*27d0*/  LOP3.LUT R123, R12, R3, R6, 0xfe, !PT ;  /* 0x000000030c7b7212 */ /* 0x000fe200078efe06 */
[----:B------:R-:W-:-:S04]  /*27e0*/  IMAD.WIDE.U32 R4, R112, UR8, R8 ;  /* 0x0000000870047c25 */ /* 0x000fc8000f8e0008 */
[----:B------:R-:W-:Y:S02]  /*27f0*/  IMAD.IADD R5, R5, 0x1, R11 ;  /* 0x0000000105057824 */ /* 0x000fe400078e020b */
[----:B------:R-:W-:Y:S01]  /*2800*/  IMAD.IADD R3, R10, 0x1, -R117 ;  /* 0x000000010a037824 */ /* 0x000fe200078e0a75 */
[----:B------:R-:W-:Y:S06]  /*2810*/  @P0 BRA `(.L_x_35) ;  /* 0x0000004800600947 */ /* 0x000fec0003800000 */
[----:B------:R-:W0:Y:S01]  /*2820*/  LDC.64 R10, c[0x0][0x5c8] ;  /* 0x00017200ff0a7b82 */ /* 0x000e220000000a00 */
[----:B------:R-:W-:Y:S01]  /*2830*/  ULDC.64 UR4, c[0x0][0x5c0] ;  /* 0x0001700000047ab9 */ /* 0x000fe20000000a00 */
[----:B------:R-:W-:Y:S01]  /*2840*/  BSSY B0, `(.L_x_35) ;  /* 0x0000495000007945 */ /* 0x000fe20003800000 */
[-C--:B0-----:R-:W-:Y:S02]  /*2850*/  IMAD R6, R13, R10.reuse, RZ ;  /* 0x0000000a0d067224 */ /* 0x081fe400078e02ff */
[----:B------:R-:W-:-:S04]  /*2860*/  IMAD.WIDE.U32 R4, R123, R10, R4 ;  /* 0x0000000a7b047225 */ /* 0x000fc800078e0004 */
[----:B------:R-:W-:Y:S01]  /*2870*/  IMAD R7, R123, R11, R6 ;  /* 0x0000000b7b077224 */ /* 0x000fe200078e0206 */
[----:B------:R-:W-:-:S03]  /*2880*/  IADD3 R4, P0, R4, UR4, RZ ;  /* 0x0000000404047c10 */ /* 0x000fc6000ff1e0ff */
[----:B------:R-:W-:Y:S01]  /*2890*/  IMAD.IADD R7, R5, 0x1, R7 ;  /* 0x0000000105077824 */ /* 0x000fe200078e0207 */
[----:B------:R-:W-:-:S04]  /*28a0*/  LEA R6, P1, R10, R4, 0x3 ;  /* 0x000000040a067211 */ /* 0x000fc800078218ff */
[----:B------:R-:W-:Y:S02]  /*28b0*/  IADD3.X R5, R7, UR5, RZ, P0, !PT ;  /* 0x0000000507057c10 */ /* 0x000fe400087fe4ff */
[----:B-----5:R-:W-:Y:S02]  /*28c0*/  ISETP.NE.AND P0, PT, R115, RZ, PT ;  /* 0x000000ff7300720c */ /* 0x020fe40003f05270 */
[----:B------:R-:W-:-:S11]  /*28d0*/  LEA.HI.X R7, R10, R5, R11, 0x3, P1 ;  /* 0x000000050a077211 */ /* 0x000fd600008f1c0b */
[----:B------:R-:W-:Y:S05]  /*28e0*/  @!P0 BRA `(.L_x_36) ;  /* 0x0000003400588947 */ /* 0x000fea0003800000 */
[----:B------:R-:W0:Y:S01]  /*28f0*/  LDC.64 R118, c[0x0][0x5b0] ;  /* 0x00016c00ff767b82 */ /* 0x000e220000000a00 */
[----:B------:R-:W-:Y:S01]  /*2900*/  ULDC.64 UR4, c[0x0][0x5b8] ;  /* 0x00016e0000047ab9 */ /* 0x000fe20000000a00 */
[----:B------:R-:W-:Y:S01]  /*2910*/  ISETP.GE.AND P1, PT, R0, 0x1, PT ;  /* 0x000000010000780c */ /* 0x000fe20003f26270 */
[----:B------:R-:W-:Y:S01]  /*2920*/  IMAD R11, R14, UR4, RZ ;  /* 0x000000040e0b7c24 */ /* 0x000fe2000f8e02ff */
[----:B------:R-:W-:Y:S01]  /*2930*/  BSSY B1, `(.L_x_37) ;  /* 0x000000e000017945 */ /* 0x000fe20003800000 */
[C---:B------:R-:W-:Y:S01]  /*2940*/  IMAD.WIDE.U32 R14, R112.reuse, UR4, R8 ;  /* 0x00000004700e7c25 */ /* 0x040fe2000f8e0008 */
[----:B------:R-:W-:Y:S02]  /*2950*/  ISETP.LT.OR P4, PT, R3, 0x1, !P1 ;  /* 0x000000010300780c */ /* 0x000fe40004f81670 */
[----:B------:R-:W1:Y:S01]  /*2960*/  LDC.64 R120, c[0x0][0x5a8] ;  /* 0x00016a00ff787b82 */ /* 0x000e620000000a00 */
[----:B------:R-:W-:Y:S02]  /*2970*/  IMAD R11, R112, UR5, R11 ;  /* 0x00000005700b7c24 */ /* 0x000fe4000f8e020b */
[----:B------:R-:W-:-:S02]  /*2980*/  IMAD.MOV.U32 R10, RZ, RZ, R14 ;  /* 0x000000ffff0a7224 */ /* 0x000fc400078e000e */
[----:B------:R-:W-:Y:S02]  /*2990*/  IMAD.IADD R11, R15, 0x1, R11 ;  /* 0x000000010f0b7824 */ /* 0x000fe400078e020b */
[-C--:B0-----:R-:W-:Y:S02]  /*29a0*/  IMAD R12, R13, R118.reuse, RZ ;  /* 0x000000760d0c7224 */ /* 0x081fe400078e02ff */
[----:B------:R-:W-:-:S04]  /*29b0*/  IMAD.WIDE.U32 R8, R123, R118, R10 ;  /* 0x000000767b087225 */ /* 0x000fc800078e000a */
[----:B------:R-:W-:Y:S01]  /*29c0*/  IMAD R21, R123, R119, R12 ;  /* 0x000000777b157224 */ /* 0x000fe200078e020c */
[----:B-1----:R-:W-:-:S04]  /*29d0*/  IADD3 R8, P0, R8, R120, RZ ;  /* 0x0000007808087210 */ /* 0x002fc80007f1e0ff */
[----:B------:R-:W-:Y:S01]  /*29e0*/  IADD3.X R9, R121, R9, R21, P0, !PT ;  /* 0x0000000979097210 */ /* 0x000fe200007fe415 */
[----:B------:R-:W-:Y:S08]  /*29f0*/  @P4 BRA `(.L_x_38) ;  /* 0x0000000000044947 */ /* 0x000ff00003800000 */
[----:B------:R0:W5:Y:S02]  /*2a00*/  LDG.E.U8 R116, desc[UR36][R8.64] ;  /* 0x0000002408747981 */ /* 0x000164000c1e1100 */
.L_x_38:
[----:B------:R-:W-:Y:S05]  /*2a10*/  BSYNC B1 ;  /* 0x0000000000017941 */ /* 0x000fea0003800000 */
.L_x_37:
[----:B-----5:R-:W-:Y:S01]  /*2a20*/  LOP3.LUT R10, R116, 0xffff, RZ, 0xc0, !PT ;  /* 0x0000ffff740a7812 */ /* 0x020fe200078ec0ff */
[C---:B------:R-:W-:Y:S01]  /*2a30*/  IMAD.SHL.U32 R12, R118.reuse, 0x8, RZ ;  /* 0x00000008760c7824 */ /* 0x040fe200078e00ff */
[----:B------:R-:W-:Y:S01]  /*2a40*/  SHF.L.U64.HI R13, R118, 0x3, R119 ;  /* 0x00000003760d7819 */ /* 0x000fe20000010277 */
[----:B------:R-:W-:Y:S01]  /*2a50*/  BSSY B1, `(.L_x_39) ;  /* 0x0000012000017945 */ /* 0x000fe20003800000 */
[----:B------:R-:W-:Y:S02]  /*2a60*/  PRMT R10, R10, 0x8880, RZ ;  /* 0x000088800a0a7816 */ /* 0x000fe400000000ff */
[----:B------:R-:W-:Y:S01]  /*2a70*/  ISETP.GE.AND P0, PT, R0, 0x9, PT ;  /* 0x000000090000780c */ /* 0x000fe20003f06270 */
[----:B------:R-:W-:-:S03]  /*2a80*/  IMAD.WIDE.U32 R12, R123, R118, R12 ;  /* 0x000000767b0c7225 */ /* 0x000fc600078e000c */
[----:B------:R-:W-:Y:S01]  /*2a90*/  ISETP.LT.OR P5, PT, R3, 0x2, !P0 ;  /* 0x000000020300780c */ /* 0x000fe200047a1670 */
[----:B------:R-:W-:Y:S01]  /*2aa0*/  IMAD R15, R10, R115, RZ ;  /* 0x000000730a0f7224 */ /* 0x000fe200078e02ff */
[----:B------:R-:W-:Y:S01]  /*2ab0*/  IADD3 R10, P2, P3, R14, R120, R12 ;  /* 0x000000780e0a7210 */ /* 0x000fe20007b5e00c */
[----:B------:R-:W-:Y:S02]  /*2ac0*/  IMAD.IADD R20, R21, 0x1, R13 ;  /* 0x0000000115147824 */ /* 0x000fe400078e020d */
[----:B------:R-:W-:-:S03]  /*2ad0*/  @!P4 IMAD R13, R104, R114, R15 ;  /* 0x00000072680dc224 */ /* 0x000fc600078e020f */
[----:B------:R-:W-:Y:S02]  /*2ae0*/  IADD3.X R11, R11, R121, R20, P2, P3 ;  /* 0x000000790b0b7210 */ /* 0x000fe400017e6414 */
[C---:B------:R-:W-:Y:S01]  /*2af0*/  ISETP.LT.OR P2, PT, R3.reuse, 0x2, !P1 ;  /* 0x000000020300780c */ /* 0x040fe20004f41670 */
[----:B------:R1:W-:Y:S01]  /*2b00*/  @!P4 STG.E.U8 desc[UR36][R4.64], R13 ;  /* 0x0000000d0400c986 */ /* 0x0003e2000c101124 */
[C---:B------:R-:W-:Y:S02]  /*2b10*/  ISETP.LT.OR P3, PT, R3.reuse, 0x1, !P0 ;  /* 0x000000010300780c */ /* 0x040fe40004761670 */
[----:B------:R-:W-:-:S09]  /*2b20*/  ISETP.LT.OR P4, PT, R3, 0x9, !P1 ;  /* 0x000000090300780c */ /* 0x000fd20004f81670 */
[----:B-1----:R-:W-:Y:S05]  /*2b30*/  @P2 BRA `(.L_x_40) ;  /* 0x00000000000c2947 */ /* 0x002fea0003800000 */
[----:B------:R-:W2:Y:S02]  /*2b40*/  LDG.E.U8 R116, desc[UR36][R8.64+0x1] ;  /* 0x0000012408747981 */ /* 0x000ea4000c1e1100 */
[----:B--2---:R-:W-:-:S05]  /*2b50*/  PRMT R12, R116, 0x8880, RZ ;  /* 0x00008880740c7816 */ /* 0x004fca00000000ff */
[----:B------:R-:W-:-:S07]  /*2b60*/  IMAD R15, R12, R115, RZ ;  /* 0x000000730c0f7224 */ /* 0x000fce00078e02ff */
.L_x_40:
[----:B------:R-:W-:Y:S05]  /*2b70*/  BSYNC B1 ;  /* 0x0000000000017941 */ /* 0x000fea0003800000 */
.L_x_39:
[----:B------:R-:W-:Y:S01]  /*2b80*/  @!P2 IMAD R105, R105, R114, R15 ;  /* 0x000000726969a224 */ /* 0x000fe200078e020f */
[----:B------:R-:W-:Y:S04]  /*2b90*/  BSSY B1, `(.L_x_41) ;  /* 0x0000006000017945 */ /* 0x000fe80003800000 */
[----:B------:R1:W-:Y:S01]  /*2ba0*/  @!P2 STG.E.U8 desc[UR36][R4.64+0x1], R105 ;  /* 0x000001690400a986 */ /* 0x0003e2000c101124 */
[----:B------:R-:W-:Y:S05]  /*2bb0*/  @P3 BRA `(.L_x_42) ;  /* 0x00000000000c3947 */ /* 0x000fea0003800000 */
[----:B------:R-:W2:Y:S02]  /*2bc0*/  LDG.E.U8 R116, desc[UR36][R10.64] ;  /* 0x000000240a747981 */ /* 0x000ea4000c1e1100 */
[----:B--2---:R-:W-:-:S05]  /*2bd0*/  PRMT R12, R116, 0x8880, RZ ;  /* 0x00008880740c7816 */ /* 0x004fca00000000ff */
[----:B------:R-:W-:-:S07]  /*2be0*/  IMAD R15, R12, R115, RZ ;  /* 0x000000730c0f7224 */ /* 0x000fce00078e02ff */
.L_x_42:
[----:B------:R-:W-:Y:S05]  /*2bf0*/  BSYNC B1 ;  /* 0x0000000000017941 */ /* 0x000fea0003800000 */
.L_x_41:
[----:B------:R-:W-:Y:S01]  /*2c00*/  @!P3 IMAD R13, R106, R114, R15 ;  /* 0x000000726a0db224 */ /* 0x000fe200078e020f */
[----:B------:R-:W-:Y:S04]  /*2c10*/  BSSY B1, `(.L_x_43) ;  /* 0x0000006000017945 */ /* 0x000fe80003800000 */
[----:B------:R2:W-:Y:S01]  /*2c20*/  @!P3 STG.E.U8 desc[UR36][R6.64], R13 ;  /* 0x0000000d0600b986 */ /* 0x0005e2000c101124 */
[----:B------:R-:W-:Y:S05]  /*2c30*/  @P5 BRA `(.L_x_44) ;  /* 0x00000000000c5947 */ /* 0x000fea0003800000 */
[----:B------:R-:W3:Y:S02]  /*2c40*/  LDG.E.U8 R116, desc[UR36][R10.64+0x1] ;  /* 0x000001240a747981 */ /* 0x000ee4000c1e1100 */
[----:B---3--:R-:W-:-:S05]  /*2c50*/  PRMT R12, R116, 0x8880, RZ ;  /* 0x00008880740c7816 */ /* 0x008fca00000000ff */
[----:B------:R-:W-:-:S07]  /*2c60*/  IMAD R15, R12, R115, RZ ;  /* 0x000000730c0f7224 */ /* 0x000fce00078e02ff */
.L_x_44:
[----:B------:R-:W-:Y:S05]  /*2c70*/  BSYNC B1 ;  /* 0x0000000000017941 */ /* 0x000fea0003800000 */
.L_x_43:
[----:B------:R-:W-:Y:S01]  /*2c80*/  @!P5 IMAD R107, R107, R114, R15 ;  /* 0x000000726b6bd224 */ /* 0x000fe200078e020f */
[----:B------:R-:W-:Y:S04]  /*2c90*/  BSSY B1, `(.L_x_45) ;  /* 0x0000006000017945 */ /* 0x000fe80003800000 */
[----:B------:R3:W-:Y:S01]  /*2ca0*/  @!P5 STG.E.U8 desc[UR36][R6.64+0x1], R107 ;  /* 0x0000016b0600d986 */ /* 0x0007e2000c101124 */
[----:B------:R-:W-:Y:S05]  /*2cb0*/  @P4 BRA `(.L_x_46) ;  /* 0x00000000000c4947 */ /* 0x000fea0003800000 */
[----:B------:R-:W4:Y:S02]  /*2cc0*/  LDG.E.U8 R116, desc[UR36][R8.64+0x8] ;  /* 0x0000082408747981 */ /* 0x000f24000c1e1100 */
[----:B----4-:R-:W-:-:S05]  /*2cd0*/  PRMT R12, R116, 0x8880, RZ ;  /* 0x00008880740c7816 */ /* 0x010fca00000000ff */
[----:B------:R-:W-:-:S07]  /*2ce0*/  IMAD R15, R12, R115, RZ ;  /* 0x000000730c0f7224 */ /* 0x000fce00078e02ff */
.L_x_46:
[----:B------:R-:W-:Y:S05]  /*2cf0*/  BSYNC B1 ;  /* 0x0000000000017941 */ /* 0x000fea0003800000 */
.L_x_45:
[C---:B------:R-:W-:Y:S01]  /*2d00*/  ISETP.LT.OR P2, PT, R3.reuse, 0xa, !P1 ;  /* 0x0000000a0300780c */ /* 0x040fe20004f41670 */
[----:B--2---:R-:W-:Y:S01]  /*2d10*/  @!P4 IMAD R13, R108, R114, R15 ;  /* 0x000000726c0dc224 */ /* 0x004fe200078e020f */
[----:B------:R-:W-:Y:S01]  /*2d20*/  BSSY B1, `(.L_x_47) ;  /* 0x000000a000017945 */ /* 0x000fe20003800000 */
[C---:B------:R-:W-:Y:S02]  /*2d30*/  ISETP.LT.OR P5, PT, R3.reuse, 0x11, !P1 ;  /* 0x000000110300780c */ /* 0x040fe40004fa1670 */
[C---:B------:R-:W-:Y:S01]  /*2d40*/  ISETP.LT.OR P3, PT, R3.reuse, 0x9, !P0 ;  /* 0x000000090300780c */ /* 0x040fe20004761670 */
[----:B------:R2:W-:Y:S01]  /*2d50*/  @!P4 STG.E.U8 desc[UR36][R4.64+0x8], R13 ;  /* 0x0000080d0400c986 */ /* 0x0005e2000c101124 */
[C---:B------:R-:W-:Y:S02]  /*2d60*/  ISETP.LT.OR P4, PT, R3.reuse, 0xa, !P0 ;  /* 0x0000000a0300780c */ /* 0x040fe40004781670 */
[----:B------:R-:W-:-:S04]  /*2d70*/  ISETP.LT.OR P1, PT, R3, 0x12, !P1 ;  /* 0x000000120300780c */ /* 0x000fc80004f21670 */
[----:B------:R-:W-:Y:S09]  /*2d80*/  @P2 BRA `(.L_x_48) ;  /* 0x00000000000c2947 */ /* 0x000ff20003800000 */
[----:B------:R-:W4:Y:S02]  /*2d90*/  LDG.E.U8 R116, desc[UR36][R8.64+0x9] ;  /* 0x0000092408747981 */ /* 0x000f24000c1e1100 */
[----:B----4-:R-:W-:-:S05]  /*2da0*/  PRMT R12, R116, 0x8880, RZ ;  /* 0x00008880740c7816 */ /* 0x010fca00000000ff */
[----:B------:R-:W-:-:S07]  /*2db0*/  IMAD R15, R12, R115, RZ ;  /* 0x000000730c0f7224 */ /* 0x000fce00078e02ff */
.L_x_48:
[----:B------:R-:W-:Y:S05]  /*2dc0*/  BSYNC B1 ;  /* 0x0000000000017941 */ /* 0x000fea0003800000 */
.L_x_47:
[----:B------:R-:W-:Y:S01]  /*2dd0*/  @!P2 IMAD R109, R109, R114, R15 ;  /* 0x000000726d6da224 */ /* 0x000fe200078e020f */
[----:B------:R-:W-:Y:S04]  /*2de0*/  BSSY B1, `(.L_x_49) ;  /* 0x0000006000017945 */ /* 0x000fe80003800000 */
[----:B------:R4:W-:Y:S01]  /*2df0*/  @!P2 STG.E.U8 desc[UR36][R4.64+0x9], R109 ;  /* 0x0000096d0400a986 */ /* 0x0009e2000c101124 */
[----:B------:R-:W-:Y:S05]  /*2e00*/  @P3 BRA `(.L_x_50) ;  /* 0x00000000000c3947 */ /* 0x000fea0003800000 */
[----:B------:R-:W5:Y:S02]  /*2e10*/  LDG.E.U8 R116, desc[UR36][R10.64+0x8] ;  /* 0x000008240a747981 */ /* 0x000f64000c1e1100 */
[----:B-----5:R-:W-:-:S05]  /*2e20*/  PRMT R12, R116, 0x8880, RZ ;  /* 0x00008880740c7816 */ /* 0x020fca00000000ff */
[----:B------:R-:W-:-:S07]  /*2e30*/  IMAD R15, R12, R115, RZ ;  /* 0x000000730c0f7224 */ /* 0x000fce00078e02ff */
.L_x_50:
[----:B------:R-:W-:Y:S05]  /*2e40*/  BSYNC B1 ;  /* 0x0000000000017941 */ /* 0x000fea0003800000 */
.L_x_49:
[----:B--2---:R-:W-:Y:S01]  /*2e50*/  @!P3 IMAD R13, R110, R114, R15 ;  /* 0x000000726e0db224 */ /* 0x004fe200078e020f */
[----:B------:R-:W-:Y:S04]  /*2e60*/  BSSY B1, `(.L_x_51) ;  /* 0x0000006000017945 */ /* 0x000fe80003800000 */
[----:B------:R2:W-:Y:S01]  /*2e70*/  @!P3 STG.E.U8 desc[UR36][R6.64+0x8], R13 ;  /* 0x0000080d0600b986 */ /* 0x0005e2000c101124 */
[----:B------:R-:W-:Y:S05]  /*2e80*/  @P4 BRA `(.L_x_52) ;  /* 0x00000000000c4947 */ /* 0x000fea0003800000 */
[----:B------:R-:W5:Y:S02]  /*2e90*/  LDG.E.U8 R116, desc[UR36][R10.64+0x9] ;  /* 0x000009240a747981 */ /* 0x000f64000c1e1100 */
[----:B-----5:R-:W-:-:S05]  /*2ea0*/  PRMT R12, R116, 0x8880, RZ ;  /* 0x00008880740c7816 */ /* 0x020fca00000000ff */
[----:B------:R-:W-:-:S07]  /*2eb0*/  IMAD R15, R12, R115, RZ ;  /* 0x000000730c0f7224 */ /* 0x000fce00078e02ff */
.L_x_52:
[----:B------:R-:W-:Y:S05]  /*2ec0*/  BSYNC B1 ;  /* 0x0000000000017941 */ /* 0x000fea0003800000 */
.L_x_51:
[----:B------:R-:W-:Y:S01]  /*2ed0*/  @!P4 IMAD R111, R111, R114, R15 ;  /* 0x000000726f6fc224 */ /* 0x000fe200078e020f */
[----:B------:R-:W-:Y:S04]  /*2ee0*/  BSSY B1, `(.L_x_53) ;  /* 0x0000006000017945 */ /* 0x000fe80003800000 */
[----:B------:R0:W-:Y:S01]  /*2ef0*/  @!P4 STG.E.U8 desc[UR36][R6.64+0x9], R111 ;  /* 0x0000096f0600c986 */ /* 0x0001e2000c101124 */
[----:B------:R-:W-:Y:S05]  /*2f00*/  @P5 BRA `(.L_x_54) ;  /* 0x00000000000c5947 */ /* 0x000fea0003800000 */
[----:B------:R-:W5:Y:S02]  /*2f10*/  LDG.E.U8 R116, desc[UR36][R8.64+0x10] ;  /* 0x0000102408747981 */ /* 0x000f64000c1e1100 */
[----:B-----5:R-:W-:-:S05]  /*2f20*/  PRMT R12, R116, 0x8880, RZ ;  /* 0x00008880740c7816 */ /* 0x020fca00000000ff */
[----:B------:R-:W-:-:S07]  /*2f30*/  IMAD R15, R12, R115, RZ ;  /* 0x000000730c0f7224 */ /* 0x000fce00078e02ff */
.L_x_54:
[----:B------:R-:W-:Y:S05]  /*2f40*/  BSYNC B1 ;  /* 0x0000000000017941 */ /* 0x000fea0003800000 */
.L_x_53:
[----:B--2---:R-:W-:Y:S01]  /*2f50*/  @!P5 IMAD R13, R96, R114, R15 ;  /* 0x00000072600dd224 */ /* 0x004fe200078e020f */
[----:B------:R-:W-:Y:S04]  /*2f60*/  BSSY B1, `(.L_x_55) ;  /* 0x0000006000017945 */ /* 0x000fe80003800000 */
[----:B------:R2:W-:Y:S01]  /*2f70*/  @!P5 STG.E.U8 desc[UR36][R4.64+0x10], R13 ;  /* 0x0000100d0400d986 */ /* 0x0005e2000c101124 */
[----:B------:R-:W-:Y:S05]  /*2f80*/  @P1 BRA `(.L_x_56) ;  /* 0x00000000000c1947 */ /* 0x000fea0003800000 */
[----:B------:R-:W5:Y:S02]  /*2f90*/  LDG.E.U8 R116, desc[UR36][R8.64+0x11] ;  /* 0x0000112408747981 */ /* 0x000f64000c1e1100 */
[----:B-----5:R-:W-:-:S05]  /*2fa0*/  PRMT R12, R116, 0x8880, RZ ;  /* 0x00008880740c7816 */ /* 0x020fca00000000ff */
[----:B------:R-:W-:-:S07]  /*2fb0*/  IMAD R15, R12, R115, RZ ;  /* 0x000000730c0f7224 */ /* 0x000fce00078e02ff */
.L_x_56:
[----:B------:R-:W-:Y:S05]  /*2fc0*/  BSYNC B1 ;  /* 0x0000000000017941 */ /* 0x000fea0003800000 */
.L_x_55:
[----:B------:R-:W-:Y:S01]  /*2fd0*/  @!P1 IMAD R97, R97, R114, R15 ;  /* 0x0000007261619224 */ /* 0x000fe200078e020f */
[C---:B------:R-:W-:Y:S01]  /*2fe0*/  ISETP.GE.AND P3, PT, R3.reuse, 0x19, PT ;  /* 0x000000190300780c */ /* 0x040fe20003f66270 */
[----:B------:R-:W-:Y:S01]  /*2ff0*/  BSSY B1, `(.L_x_57) ;  /* 0x000000b000017945 */ /* 0x000fe20003800000 */
[C---:B------:R-:W-:Y:S02]  /*3000*/  ISETP.GE.AND P2, PT, R3.reuse, 0x1a, PT ;  /* 0x0000001a0300780c */ /* 0x040fe40003f46270 */
[----:B------:R0:W-:Y:S01]  /*3010*/  @!P1 STG.E.U8 desc[UR36][R4.64+0x11], R97 ;  /* 0x0000116104009986 */ /* 0x0001e2000c101124 */
[C---:B------:R-:W-:Y:S02]  /*3020*/  ISETP.LT.OR P1, PT, R3.reuse, 0x11, !P0 ;  /* 0x000000110300780c */ /* 0x040fe40004721670 */
[----:B------:R-:W-:Y:S02]  /*3030*/  ISETP.LT.OR P0, PT, R3, 0x12, !P0 ;  /* 0x000000120300780c */ /* 0x000fe40004701670 */
[----:B------:R-:W-:-:S02]  /*3040*/  ISETP.LT.OR P5, PT, R0, 0x1, !P3 ;  /* 0x000000010000780c */ /* 0x000fc40005fa1670 */
[----:B------:R-:W-:-:S07]  /*3050*/  ISETP.LT.OR P4, PT, R0, 0x1, !P2 ;  /* 0x000000010000780c */ /* 0x000fce0005781670 */
[----:B0-----:R-:W-:Y:S06]  /*3060*/  @P1 BRA `(.L_x_58) ;  /* 0x00000000000c1947 */ /* 0x001fec0003800000 */
[----:B------:R-:W5:Y:S02]  /*3070*/  LDG.E.U8 R116, desc[UR36][R10.64+0x10] ;  /* 0x000010240a747981 */ /* 0x000f64000c1e1100 */
[----:B-----5:R-:W-:-:S05]  /*3080*/  PRMT R12, R116, 0x8880, RZ ;  /* 0x00008880740c7816 */ /* 0x020fca00000000ff */
[----:B------:R-:W-:-:S07]  /*3090*/  IMAD R15, R12, R115, RZ ;  /* 0x000000730c0f7224 */ /* 0x000fce00078e02ff */
.L_x_58:
[----:B------:R-:W-:Y:S05]  /*30a0*/  BSYNC B1 ;  /* 0x0000000000017941 */ /* 0x000fea0003800000 */
.L_x_57:
[----:B--2---:R-:W-:Y:S01]  /*30b0*/  @!P1 IMAD R13, R98, R114, R15 ;  /* 0x00000072620d9224 */ /* 0x004fe200078e020f */
[----:B------:R-:W-:Y:S04]  /*30c0*/  BSSY B1, `(.L_x_59) ;  /* 0x0000006000017945 */ /* 0x000fe80003800000 */
[----:B------:R0:W-:Y:S01]  /*30d0*/  @!P1 STG.E.U8 desc[UR36][R6.64+0x10], R13 ;  /* 0x0000100d06009986 */ /* 0x0001e2000c101124 */
[----:B------:R-:W-:Y:S05]  /*30e0*/  @P0 BRA `(.L_x_60) ;  /* 0x00000000000c0947 */ /* 0x000fea0003800000 */
[----:B------:R-:W2:Y:S02]  /*30f0*/  LDG.E.U8 R116, desc[UR36][R10.64+0x11] ;  /* 0x000011240a747981 */ /* 0x000ea4000c1e1100 */
[----:B--2---:R-:W-:-:S05]  /*3100*/  PRMT R12, R116, 0x8880, RZ ;  /* 0x00008880740c7816 */ /* 0x004fca00000000ff */
[----:B------:R-:W-:-:S07]  /*3110*/  IMAD R15, R12, R115, RZ ;  /* 0x000000730c0f7224 */ /* 0x000fce00078e02ff */
.L_x_60:
[----:B------:R-:W-:Y:S05]  /*3120*/  BSYNC B1 ;  /* 0x0000000000017941 */ /* 0x000fea0003800000 */
.L_x_59:
[----:B------:R-:W-:Y:S01]  /*3130*/  @!P0 IMAD R99, R99, R114, R15 ;  /* 0x0000007263638224 */ /* 0x000fe200078e020f */
[----:B------:R-:W-:Y:S04]  /*3140*/  BSSY B1, `(.L_x_61) ;  /* 0x0000006000017945 */ /* 0x000fe80003800000 */
[----:B------:R2:W-:Y:S01]  /*3150*/  @!P0 STG.E.U8 desc[UR36][R6.64+0x11], R99 ;  /* 0x0000116306008986 */ /* 0x0005e2000c101124 */
[----:B------:R-:W-:Y:S05]  /*3160*/  @P5 BRA `(.L_x_62) ;  /* 0x00000000000c5947 */ /* 0x000fea0003800000 */
[----:B------:R-:W5:Y:S02]  /*3170*/  LDG.E.U8 R116, desc[UR36][R8.64+0x18] ;  /* 0x0000182408747981 */ /* 0x000f64000c1e1100 */
[----:B-----5:R-:W-:-:S05]  /*3180*/  PRMT R12, R116, 0x8880, RZ ;  /* 0x00008880740c7816 */ /* 0x020fca00000000ff */
[----:B------:R-:W-:-:S07]  /*3190*/  IMAD R15, R12, R115, RZ ;  /* 0x000000730c0f7224 */ /* 0x000fce00078e02ff */
.L_x_62:
[----:B------:R-:W-:Y:S05]  /*31a0*/  BSYNC B1 ;  /* 0x0000000000017941 */ /* 0x000fea0003800000 */
.L_x_61:
[----:B0-----:R-:W-:Y:S01]  /*31b0*/  @!P5 IMAD R13, R100, R114, R15 ;  /* 0x00000072640dd224 */ /* 0x001fe200078e020f */
[----:B------:R-:W-:Y:S04]  /*31c0*/  BSSY B1, `(.L_x_63) ;  /* 0x0000006000017945 */ /* 0x000fe80003800000 */
[----:B------:R0:W-:Y:S01]  /*31d0*/  @!P5 STG.E.U8 desc[UR36][R4.64+0x18], R13 ;  /* 0x0000180d0400d986 */ /* 0x0001e2000c101124 */
[----:B------:R-:W-:Y:S05]  /*31e0*/  @P4 BRA `(.L_x_64) ;  /* 0x00000000000c4947 */ /* 0x000fea0003800000 */
[----:B------:R-:W5:Y:S02]  /*31f0*/  LDG.E.U8 R116, desc[UR36][R8.64+0x19] ;  /* 0x0000192408747981 */ /* 0x000f64000c1e1100 */
[----:B-----5:R-:W-:-:S05]  /*3200*/  PRMT R12, R116, 0x8880, RZ ;  /* 0x00008880740c7816 */ /* 0x020fca00000000ff */
[----:B------:R-:W-:-:S07]  /*3210*/  IMAD R15, R12, R115, RZ ;  /* 0x000000730c0f7224 */ /* 0x000fce00078e02ff */
.L_x_64:
[----:B------:R-:W-:Y:S05]  /*3220*/  BSYNC B1 ;  /* 0x0000000000017941 */ /* 0x000fea0003800000 */
.L_x_63:
[C---:B------:R-:W-:Y:S01]  /*3230*/  ISETP.LT.OR P3, PT, R0.reuse, 0x9, !P3 ;  /* 0x000000090000780c */ /* 0x040fe20005f61670 */
[----:B------:R-:W-:Y:S01]  /*3240*/  @!P4 IMAD R101, R101, R114, R15 ;  /* 0x000000726565c224 */ /* 0x000fe200078e020f */
[C---:B------:R-:W-:Y:S01]  /*3250*/  ISETP.GE.AND P1, PT, R3.reuse, 0x21, PT ;  /* 0x000000210300780c */ /* 0x040fe20003f26270 */
[----:B------:R-:W-:Y:S01]  /*3260*/  BSSY B1, `(.L_x_65) ;  /* 0x000000a000017945 */ /* 0x000fe20003800000 */
[----:B------:R-:W-:Y:S02]  /*3270*/  ISETP.GE.AND P0, PT, R3, 0x22, PT ;  /* 0x000000220300780c */ /* 0x000fe40003f06270 */
[----:B------:R0:W-:Y:S01]  /*3280*/  @!P4 STG.E.U8 desc[UR36][R4.64+0x19], R101 ;  /* 0x000019650400c986 */ /* 0x0001e2000c101124 */
[C---:B------:R-:W-:Y:S02]  /*3290*/  ISETP.LT.OR P2, PT, R0.reuse, 0x9, !P2 ;  /* 0x000000090000780c */ /* 0x040fe40005741670 */
[C---:B------:R-:W-:Y:S02]  /*32a0*/  ISETP.LT.OR P5, PT, R0.reuse, 0x1, !P1 ;  /* 0x000000010000780c */ /* 0x040fe40004fa1670 */
[----:B------:R-:W-:-:S02]  /*32b0*/  ISETP.LT.OR P4, PT, R0, 0x1, !P0 ;  /* 0x000000010000780c */ /* 0x000fc40004781670 */
[----:B------:R-:W-:Y:S11]  /*32c0*/  @P3 BRA `(.L_x_66) ;  /* 0x00000000000c3947 */ /* 0x000ff60003800000 */
[----:B------:R-:W5:Y:S02]  /*32d0*/  LDG.E.U8 R116, desc[UR36][R10.64+0x18] ;  /* 0x000018240a747981 */ /* 0x000f64000c1e1100 */
[----:B-----5:R-:W-:-:S05]  /*32e0*/  PRMT R12, R116, 0x8880, RZ ;  /* 0x00008880740c7816 */ /* 0x020fca00000000ff */
[----:B------:R-:W-:-:S07]  /*32f0*/  IMAD R15, R12, R115, RZ ;  /* 0x000000730c0f7224 */ /* 0x000fce00078e02ff */
.L_x_66:
[----:B------:R-:W-:Y:S05]  /*3300*/  BSYNC B1 ;  /* 0x0000000000017941 */ /* 0x000fea0003800000 */
.L_x_65:
[----:B0-----:R-:W-:Y:S01]  /*3310*/  @!P3 IMAD R13, R102, R114, R15 ;  /* 0x00000072660db224 */ /* 0x001fe200078e020f */
[----:B------:R-:W-:Y:S04]  /*3320*/  BSSY B1, `(.L_x_67) ;  /* 0x0000006000017945 */ /* 0x000fe80003800000 */
[----:B------:R0:W-:Y:S01]  /*3330*/  @!P3 STG.E.U8 desc[UR36][R6.64+0x18], R13 ;  /* 0x0000180d0600b986 */ /* 0x0001e2000c101124 */
[----:B------:R-:W-:Y:S05]  /*3340*/  @P2 BRA `(.L_x_68) ;  /* 0x00000000000c2947 */ /* 0x000fea0003800000 */
[----:B------:R-:W5:Y:S02]  /*3350*/  LDG.E.U8 R116, desc[UR36][R10.64+0x19] ;  /* 0x000019240a747981 */ /* 0x000f64000c1e1100 */
[----:B-----5:R-:W-:-:S05]  /*3360*/  PRMT R12, R116, 0x8880, RZ ;  /* 0x00008880740c7816 */ /* 0x020fca00000000ff */
[----:B------:R-:W-:-:S07]  /*3370*/  IMAD R15, R12, R115, RZ ;  /* 0x000000730c0f7224 */ /* 0x000fce00078e02ff */
.L_x_68:
[----:B------:R-:W-:Y:S05]  /*3380*/  BSYNC B1 ;  /* 0x0000000000017941 */ /* 0x000fea0003800000 */
.L_x_67:
[----:B------:R-:W-:Y:S01]  /*3390*/  @!P2 IMAD R103, R103, R114, R15 ;  /* 0x000000726767a224 */ /* 0x000fe200078e020f */
[----:B------:R-:W-:Y:S04]  /*33a0*/  BSSY B1, `(.L_x_69) ;  /* 0x0000006000017945 */ /* 0x000fe80003800000 */
[----:B------:R0:W-:Y:S01]  /*33b0*/  @!P2 STG.E.U8 desc[UR36][R6.64+0x19], R103 ;  /* 0x000019670600a986 */ /* 0x0001e2000c101124 */
[----:B------:R-:W-:Y:S05]  /*33c0*/  @P5 BRA `(.L_x_70) ;  /* 0x00000000000c5947 */ /* 0x000fea0003800000 */
[----:B------:R-:W5:Y:S02]  /*33d0*/  LDG.E.U8 R116, desc[UR36][R8.64+0x20] ;  /* 0x0000202408747981 */ /* 0x000f64000c1e1100 */
[----:B-----5:R-:W-:-:S05]  /*33e0*/  PRMT R12, R116, 0x8880, RZ ;  /* 0x00008880740c7816 */ /* 0x020fca00000000ff */
[----:B------:R-:W-:-:S07]  /*33f0*/  IMAD R15, R12, R115, RZ ;  /* 0x000000730c0f7224 */ /* 0x000fce00078e02ff */
.L_x_70:
[----:B------:R-:W-:Y:S05]  /*3400*/  BSYNC B1 ;  /* 0x0000000000017941 */ /* 0x000fea0003800000 */
.L_x_69:
[----:B0-----:R-:W-:Y:S01]  /*3410*/  @!P5 IMAD R13, R88, R114, R15 ;  /* 0x00000072580dd224 */ /* 0x001fe200078e020f */
[----:B------:R-:W-:Y:S04]  /*3420*/  BSSY B1, `(.L_x_71) ;  /* 0x0000006000017945 */ /* 0x000fe80003800000 */
[----:B------:R0:W-:Y:S01]  /*3430*/  @!P5 STG.E.U8 desc[UR36][R4.64+0x20], R13 ;  /* 0x0000200d0400d986 */ /* 0x0001e2000c101124 */
[----:B------:R-:W-:Y:S05]  /*3440*/  @P4 BRA `(.L_x_72) ;  /* 0x00000000000c4947 */ /* 0x000fea0003800000 */
[----:B------:R-:W5:Y:S02]  /*3450*/  LDG.E.U8 R116, desc[UR36][R8.64+0x21] ;  /* 0x0000212408747981 */ /* 0x000f64000c1e1100 */
[----:B-----5:R-:W-:-:S05]  /*3460*/  PRMT R12, R116, 0x8880, RZ ;  /* 0x00008880740c7816 */ /* 0x020fca00000000ff */
[----:B------:R-:W-:-:S07]  /*3470*/  IMAD R15, R12, R115, RZ ;  /* 0x000000730c0f7224 */ /* 0x000fce00078e02ff */
.L_x_72:
[----:B------:R-:W-:Y:S05]  /*3480*/  BSYNC B1 ;  /* 0x0000000000017941 */ /* 0x000fea0003800000 */
.L_x_71:
        /* <DEDUP_REMOVED lines=13> */
.L_x_74:
[----:B------:R-:W-:Y:S05]  /*3560*/  BSYNC B1 ;  /* 0x0000000000017941 */ /* 0x000fea0003800000 */
.L_x_73:
[----:B0-----:R-:W-:Y:S01]  /*3570*/  @!P1 IMAD R13, R90, R114, R15 ;  /* 0x000000725a0d9224 */ /* 0x001fe200078e020f */
[----:B------:R-:W-:Y:S04]  /*3580*/  BSSY B1, `(.L_x_75) ;  /* 0x0000006000017945 */ /* 0x000fe80003800000 */
[----:B------:R0:W-:Y:S01]  /*3590*/  @!P1 STG.E.U8 desc[UR36][R6.64+0x20], R13 ;  /* 0x0000200d06009986 */ /* 0x0001e2000c101124 */
[----:B------:R-:W-:Y:S05]  /*35a0*/  @P0 BRA `(.L_x_76) ;  /* 0x00000000000c0947 */ /* 0x000fea0003800000 */
[----:B------:R-:W5:Y:S02]  /*35b0*/  LDG.E.U8 R116, desc[UR36][R10.64+0x21] ;  /* 0x000021240a747981 */ /* 0x000f64000c1e1100 */
[----:B-----5:R-:W-:-:S05]  /*35c0*/  PRMT R12, R116, 0x8880, RZ ;  /* 0x00008880740c7816 */ /* 0x020fca00000000ff */
[----:B------:R-:W-:-:S07]  /*35d0*/  IMAD R15, R12, R115, RZ ;  /* 0x000000730c0f7224 */ /* 0x000fce00078e02ff */
.L_x_76:
[----:B------:R-:W-:Y:S05]  /*35e0*/  BSYNC B1 ;  /* 0x0000000000017941 */ /* 0x000fea0003800000 */
.L_x_75:
[----:B------:R-:W-:Y:S01]  /*35f0*/  @!P0 IMAD R91, R91, R114, R15 ;  /* 0x000000725b5b8224 */ /* 0x000fe200078e020f */
[----:B------:R-:W-:Y:S04]  /*3600*/  BSSY B1, `(.L_x_77) ;  /* 0x0000006000017945 */ /* 0x000fe80003800000 */
[----:B------:R0:W-:Y:S01]  /*3610*/  @!P0 STG.E.U8 desc[UR36][R6.64+0x21], R91 ;  /* 0x0000215b06008986 */ /* 0x0001e2000c101124 */
[----:B------:R-:W-:Y:S05]  /*3620*/  @P5 BRA `(.L_x_78) ;  /* 0x00000000000c5947 */ /* 0x000fea0003800000 */
[----:B------:R-:W5:Y:S02]  /*3630*/  LDG.E.U8 R116, desc[UR36][R8.64+0x28] ;  /* 0x0000282408747981 */ /* 0x000f64000c1e1100 */
[----:B-----5:R-:W-:-:S05]  /*3640*/  PRMT R12, R116, 0x8880, RZ ;  /* 0x00008880740c7816 */ /* 0x020fca00000000ff */
[----:B------:R-:W-:-:S07]  /*3650*/  IMAD R15, R12, R115, RZ ;  /* 0x000000730c0f7224 */ /* 0x000fce00078e02ff */
.L_x_78:
[----:B------:R-:W-:Y:S05]  /*3660*/  BSYNC B1 ;  /* 0x0000000000017941 */ /* 0x000fea0003800000 */
.L_x_77:
[----:B0-----:R-:W-:Y:S01]  /*3670*/  @!P5 IMAD R13, R92, R114, R15 ;  /* 0x000000725c0dd224 */ /* 0x001fe200078e020f */
[----:B------:R-:W-:Y:S04]  /*3680*/  BSSY B1, `(.L_x_79) ;  /* 0x0000006000017945 */ /* 0x000fe80003800000 */
[----:B------:R0:W-:Y:S01]  /*3690*/  @!P5 STG.E.U8 desc[UR36][R4.64+0x28], R13 ;  /* 0x0000280d0400d986 */ /* 0x0001e2000c101124 */
[----:B------:R-:W-:Y:S05]  /*36a0*/  @P4 BRA `(.L_x_80) ;  /* 0x00000000000c4947 */ /* 0x000fea0003800000 */
[----:B------:R-:W5:Y:S02]  /*36b0*/  LDG.E.U8 R116, desc[UR36][R8.64+0x29] ;  /* 0x0000292408747981 */ /* 0x000f64000c1e1100 */
[----:B-----5:R-:W-:-:S05]  /*36c0*/  PRMT R12, R116, 0x8880, RZ ;  /* 0x00008880740c7816 */ /* 0x020fca00000000ff */
[----:B------:R-:W-:-:S07]  /*36d0*/  IMAD R15, R12, R115, RZ ;  /* 0x000000730c0f7224 */ /* 0x000fce00078e02ff */
.L_x_80:
[----:B------:R-:W-:Y:S05]  /*36e0*/  BSYNC B1 ;  /* 0x0000000000017941 */ /* 0x000fea0003800000 */
.L_x_79:
        /* <DEDUP_REMOVED lines=13> */
.L_x_82:
[----:B------:R-:W-:Y:S05]  /*37c0*/  BSYNC B1 ;  /* 0x0000000000017941 */ /* 0x000fea0003800000 */
.L_x_81:
[----:B0-----:R-:W-:Y:S01]  /*37d0*/  @!P3 IMAD R13, R94, R114, R15 ;  /* 0x000000725e0db224 */ /* 0x001fe200078e020f */
[----:B------:R-:W-:Y:S04]  /*37e0*/  BSSY B1, `(.L_x_83) ;  /* 0x0000006000017945 */ /* 0x000fe80003800000 */
[----:B------:R0:W-:Y:S01]  /*37f0*/  @!P3 STG.E.U8 desc[UR36][R6.64+0x28], R13 ;  /* 0x0000280d0600b986 */ /* 0x0001e2000c101124 */
[----:B------:R-:W-:Y:S05]  /*3800*/  @P2 BRA `(.L_x_84) ;  /* 0x00000000000c2947 */ /* 0x000fea0003800000 */
[----:B------:R-:W5:Y:S02]  /*3810*/  LDG.E.U8 R116, desc[UR36][R10.64+0x29] ;  /* 0x000029240a747981 */ /* 0x000f64000c1e1100 */
[----:B-----5:R-:W-:-:S05]  /*3820*/  PRMT R12, R116, 0x8880, RZ ;  /* 0x00008880740c7816 */ /* 0x020fca00000000ff */
[----:B------:R-:W-:-:S07]  /*3830*/  IMAD R15, R12, R115, RZ ;  /* 0x000000730c0f7224 */ /* 0x000fce00078e02ff */
.L_x_84:
[----:B------:R-:W-:Y:S05]  /*3840*/  BSYNC B1 ;  /* 0x0000000000017941 */ /* 0x000fea0003800000 */
.L_x_83:
[----:B------:R-:W-:Y:S01]  /*3850*/  @!P2 IMAD R95, R95, R114, R15 ;  /* 0x000000725f5fa224 */ /* 0x000fe200078e020f */
[----:B------:R-:W-:Y:S04]  /*3860*/  BSSY B1, `(.L_x_85) ;  /* 0x0000006000017945 */ /* 0x000fe80003800000 */
[----:B------:R0:W-:Y:S01]  /*3870*/  @!P2 STG.E.U8 desc[UR36][R6.64+0x29], R95 ;  /* 0x0000295f0600a986 */ /* 0x0001e2000c101124 */
[----:B------:R-:W-:Y:S05]  /*3880*/  @P5 BRA `(.L_x_86) ;  /* 0x00000000000c5947 */ /* 0x000fea0003800000 */
[----:B------:R-:W5:Y:S02]  /*3890*/  LDG.E.U8 R116, desc[UR36][R8.64+0x30] ;  /* 0x0000302408747981 */ /* 0x000f64000c1e1100 */
[----:B-----5:R-:W-:-:S05]  /*38a0*/  PRMT R12, R116, 0x8880, RZ ;  /* 0x00008880740c7816 */ /* 0x020fca00000000ff */
[----:B------:R-:W-:-:S07]  /*38b0*/  IMAD R15, R12, R115, RZ ;  /* 0x000000730c0f7224 */ /* 0x000fce00078e02ff */
.L_x_86:
[----:B------:R-:W-:Y:S05]  /*38c0*/  BSYNC B1 ;  /* 0x0000000000017941 */ /* 0x000fea0003800000 */
.L_x_85:
[----:B0-----:R-:W-:Y:S01]  /*38d0*/  @!P5 IMAD R13, R80, R114, R15 ;  /* 0x00000072500dd224 */ /* 0x001fe200078e020f */
[----:B------:R-:W-:Y:S04]  /*38e0*/  BSSY B1, `(.L_x_87) ;  /* 0x0000006000017945 */ /* 0x000fe80003800000 */
[----:B------:R0:W-:Y:S01]  /*38f0*/  @!P5 STG.E.U8 desc[UR36][R4.64+0x30], R13 ;  /* 0x0000300d0400d986 */ /* 0x0001e2000c101124 */
[----:B------:R-:W-:Y:S05]  /*3900*/  @P4 BRA `(.L_x_88) ;  /* 0x00000000000c4947 */ /* 0x000fea0003800000 */
[----:B------:R-:W5:Y:S02]  /*3910*/  LDG.E.U8 R116, desc[UR36][R8.64+0x31] ;  /* 0x0000312408747981 */ /* 0x000f64000c1e1100 */
[----:B-----5:R-:W-:-:S05]  /*3920*/  PRMT R12, R116, 0x8880, RZ ;  /* 0x00008880740c7816 */ /* 0x020fca00000000ff */
[----:B------:R-:W-:-:S07]  /*3930*/  IMAD R15, R12, R115, RZ ;  /* 0x000000730c0f7224 */ /* 0x000fce00078e02ff */
.L_x_88:
[----:B------:R-:W-:Y:S05]  /*3940*/  BSYNC B1 ;  /* 0x0000000000017941 */ /* 0x000fea0003800000 */
.L_x_87:
        /* <DEDUP_REMOVED lines=13> */
.L_x_90:
[----:B------:R-:W-:Y:S05]  /*3a20*/  BSYNC B1 ;  /* 0x0000000000017941 */ /* 0x000fea0003800000 */
.L_x_89:
[----:B0-----:R-:W-:Y:S01]  /*3a30*/  @!P1 IMAD R13, R82, R114, R15 ;  /* 0x00000072520d9224 */ /* 0x001fe200078e020f */
[----:B------:R-:W-:Y:S04]  /*3a40*/  BSSY B1, `(.L_x_91) ;  /* 0x0000006000017945 */ /* 0x000fe80003800000 */
[----:B------:R0:W-:Y:S01]  /*3a50*/  @!P1 STG.E.U8 desc[UR36][R6.64+0x30], R13 ;  /* 0x0000300d06009986 */ /* 0x0001e2000c101124 */
[----:B------:R-:W-:Y:S05]  /*3a60*/  @P0 BRA `(.L_x_92) ;  /* 0x00000000000c0947 */ /* 0x000fea0003800000 */
[----:B------:R-:W5:Y:S02]  /*3a70*/  LDG.E.U8 R116, desc[UR36][R10.64+0x31] ;  /* 0x000031240a747981 */ /* 0x000f64000c1e1100 */
[----:B-----5:R-:W-:-:S05]  /*3a80*/  PRMT R12, R116, 0x8880, RZ ;  /* 0x00008880740c7816 */ /* 0x020fca00000000ff */
[----:B------:R-:W-:-:S07]  /*3a90*/  IMAD R15, R12, R115, RZ ;  /* 0x000000730c0f7224 */ /* 0x000fce00078e02ff */
.L_x_92:
[----:B------:R-:W-:Y:S05]  /*3aa0*/  BSYNC B1 ;  /* 0x0000000000017941 */ /* 0x000fea0003800000 */
.L_x_91:
[----:B------:R-:W-:Y:S01]  /*3ab0*/  @!P0 IMAD R83, R83, R114, R15 ;  /* 0x0000007253538224 */ /* 0x000fe200078e020f */
[----:B------:R-:W-:Y:S04]  /*3ac0*/  BSSY B1, `(.L_x_93) ;  /* 0x0000006000017945 */ /* 0x000fe80003800000 */
[----:B------:R0:W-:Y:S01]  /*3ad0*/  @!P0 STG.E.U8 desc[UR36][R6.64+0x31], R83 ;  /* 0x0000315306008986 */ /* 0x0001e2000c101124 */
[----:B------:R-:W-:Y:S05]  /*3ae0*/  @P5 BRA `(.L_x_94) ;  /* 0x00000000000c5947 */ /* 0x000fea0003800000 */
[----:B------:R-:W5:Y:S02]  /*3af0*/  LDG.E.U8 R116, desc[UR36][R8.64+0x38] ;  /* 0x0000382408747981 */ /* 0x000f64000c1e1100 */
[----:B-----5:R-:W-:-:S05]  /*3b00*/  PRMT R12, R116, 0x8880, RZ ;  /* 0x00008880740c7816 */ /* 0x020fca00000000ff */
[----:B------:R-:W-:-:S07]  /*3b10*/  IMAD R15, R12, R115, RZ ;  /* 0x000000730c0f7224 */ /* 0x000fce00078e02ff */
.L_x_94:
[----:B------:R-:W-:Y:S05]  /*3b20*/  BSYNC B1 ;  /* 0x0000000000017941 */ /* 0x000fea0003800000 */
.L_x_93:
[----:B0-----:R-:W-:Y:S01]  /*3b30*/  @!P5 IMAD R13, R84, R114, R15 ;  /* 0x00000072540dd224 */ /* 0x001fe200078e020f */
[----:B------:R-:W-:Y:S04]  /*3b40*/  BSSY B1, `(.L_x_95) ;  /* 0x0000006000017945 */ /* 0x000fe80003800000 */
[----:B------:R0:W-:Y:S01]  /*3b50*/  @!P5 STG.E.U8 desc[UR36][R4.64+0x38], R13 ;  /* 0x0000380d0400d986 */ /* 0x0001e2000c101124 */
[----:B------:R-:W-:Y:S05]  /*3b60*/  @P4 BRA `(.L_x_96) ;  /* 0x00000000000c4947 */ /* 0x000fea0003800000 */
[----:B------:R-:W5:Y:S02]  /*3b70*/  LDG.E.U8 R116, desc[UR36][R8.64+0x39] ;  /* 0x0000392408747981 */ /* 0x000f64000c1e1100 */
[----:B-----5:R-:W-:-:S05]  /*3b80*/  PRMT R12, R116, 0x8880, RZ ;  /* 0x00008880740c7816 */ /* 0x020fca00000000ff */
[----:B------:R-:W-:-:S07]  /*3b90*/  IMAD R15, R12, R115, RZ ;  /* 0x000000730c0f7224 */ /* 0x000fce00078e02ff */
.L_x_96:
[----:B------:R-:W-:Y:S05]  /*3ba0*/  BSYNC B1 ;  /* 0x0000000000017941 */ /* 0x000fea0003800000 */
.L_x_95:
        /* <DEDUP_REMOVED lines=13> */
.L_x_98:
[----:B------:R-:W-:Y:S05]  /*3c80*/  BSYNC B1 ;  /* 0x0000000000017941 */ /* 0x000fea0003800000 */
.L_x_97:
[----:B0-----:R-:W-:Y:S01]  /*3c90*/  @!P3 IMAD R13, R86, R114, R15 ;  /* 0x00000072560db224 */ /* 0x001fe200078e020f */
[----:B------:R-:W-:Y:S04]  /*3ca0*/  BSSY B1, `(.L_x_99) ;  /* 0x0000006000017945 */ /* 0x000fe80003800000 */
[----:B------:R0:W-:Y:S01]  /*3cb0*/  @!P3 STG.E.U8 desc[UR36][R6.64+0x38], R13 ;  /* 0x0000380d0600b986 */ /* 0x0001e2000c101124 */
[----:B------:R-:W-:Y:S05]  /*3cc0*/  @P2 BRA `(.L_x_100) ;  /* 0x00000000000c2947 */ /* 0x000fea0003800000 */
[----:B------:R-:W5:Y:S02]  /*3cd0*/  LDG.E.U8 R116, desc[UR36][R10.64+0x39] ;  /* 0x000039240a747981 */ /* 0x000f64000c1e1100 */
[----:B-----5:R-:W-:-:S05]  /*3ce0*/  PRMT R12, R116, 0x8880, RZ ;  /* 0x00008880740c7816 */ /* 0x020fca00000000ff */
[----:B------:R-:W-:-:S07]  /*3cf0*/  IMAD R15, R12, R115, RZ ;  /* 0x000000730c0f7224 */ /* 0x000fce00078e02ff */
.L_x_100:
[----:B------:R-:W-:Y:S05]  /*3d00*/  BSYNC B1 ;  /* 0x0000000000017941 */ /* 0x000fea0003800000 */
.L_x_99:
[----:B------:R-:W-:Y:S01]  /*3d10*/  @!P2 IMAD R87, R87, R114, R15 ;  /* 0x000000725757a224 */ /* 0x000fe200078e020f */
[----:B------:R-:W-:Y:S04]  /*3d20*/  BSSY B1, `(.L_x_101) ;  /* 0x0000006000017945 */ /* 0x000fe80003800000 */
[----:B------:R0:W-:Y:S01]  /*3d30*/  @!P2 STG.E.U8 desc[UR36][R6.64+0x39], R87 ;  /* 0x000039570600a986 */ /* 0x0001e2000c101124 */
[----:B------:R-:W-:Y:S05]  /*3d40*/  @P5 BRA `(.L_x_102) ;  /* 0x00000000000c5947 */ /* 0x000fea0003800000 */
[----:B------:R-:W5:Y:S02]  /*3d50*/  LDG.E.U8 R116, desc[UR36][R8.64+0x40] ;  /* 0x0000402408747981 */ /* 0x000f64000c1e1100 */
[----:B-----5:R-:W-:-:S05]  /*3d60*/  PRMT R12, R116, 0x8880, RZ ;  /* 0x00008880740c7816 */ /* 0x020fca00000000ff */
[----:B------:R-:W-:-:S07]  /*3d70*/  IMAD R15, R12, R115, RZ ;  /* 0x000000730c0f7224 */ /* 0x000fce00078e02ff */
.L_x_102:
[----:B------:R-:W-:Y:S05]  /*3d80*/  BSYNC B1 ;  /* 0x0000000000017941 */ /* 0x000fea0003800000 */
.L_x_101:
[----:B0-----:R-:W-:Y:S01]  /*3d90*/  @!P5 IMAD R13, R72, R114, R15 ;  /* 0x00000072480dd224 */ /* 0x001fe200078e020f */
[----:B------:R-:W-:Y:S04]  /*3da0*/  BSSY B1, `(.L_x_103) ;  /* 0x0000006000017945 */ /* 0x000fe80003800000 */
[----:B------:R0:W-:Y:S01]  /*3db0*/  @!P5 STG.E.U8 desc[UR36][R4.64+0x40], R13 ;  /* 0x0000400d0400d986 */ /* 0x0001e2000c101124 */
[----:B------:R-:W-:Y:S05]  /*3dc0*/  @P4 BRA `(.L_x_104) ;  /* 0x00000000000c4947 */ /* 0x000fea0003800000 */
[----:B------:R-:W5:Y:S02]  /*3dd0*/  LDG.E.U8 R116, desc[UR36][R8.64+0x41] ;  /* 0x0000412408747981 */ /* 0x000f64000c1e1100 */
[----:B-----5:R-:W-:-:S05]  /*3de0*/  PRMT R12, R116, 0x8880, RZ ;  /* 0x00008880740c7816 */ /* 0x020fca00000000ff */
[----:B------:R-:W-:-:S07]  /*3df0*/  IMAD R15, R12, R115, RZ ;  /* 0x000000730c0f7224 */ /* 0x000fce00078e02ff */
.L_x_104:
[----:B------:R-:W-:Y:S05]  /*3e00*/  BSYNC B1 ;  /* 0x0000000000017941 */ /* 0x000fea0003800000 */
.L_x_103:
        /* <DEDUP_REMOVED lines=13> */
.L_x_106:
[----:B------:R-:W-:Y:S05]  /*3ee0*/  BSYNC B1 ;  /* 0x0000000000017941 */ /* 0x000fea0003800000 */
.L_x_105:
[----:B0-----:R-:W-:Y:S01]  /*3ef0*/  @!P1 IMAD R13, R74, R114, R15 ;  /* 0x000000724a0d9224 */ /* 0x001fe200078e020f */
[----:B------:R-:W-:Y:S04]  /*3f00*/  BSSY B1, `(.L_x_107) ;  /* 0x0000006000017945 */ /* 0x000fe80003800000 */
[----:B------:R0:W-:Y:S01]  /*3f10*/  @!P1 STG.E.U8 desc[UR36][R6.64+0x40], R13 ;  /* 0x0000400d06009986 */ /* 0x0001e2000c101124 */
[----:B------:R-:W-:Y:S05]  /*3f20*/  @P0 BRA `(.L_x_108) ;  /* 0x00000000000c0947 */ /* 0x000fea0003800000 */
[----:B------:R-:W5:Y:S02]  /*3f30*/  LDG.E.U8 R116, desc[UR36][R10.64+0x41] ;  /* 0x000041240a747981 */ /* 0x000f64000c1e1100 */
[----:B-----5:R-:W-:-:S05]  /*3f40*/  PRMT R12, R116, 0x8880, RZ ;  /* 0x00008880740c7816 */ /* 0x020fca00000000ff */
[----:B------:R-:W-:-:S07]  /*3f50*/  IMAD R15, R12, R115, RZ ;  /* 0x000000730c0f7224 */ /* 0x000fce00078e02ff */
.L_x_108:
[----:B------:R-:W-:Y:S05]  /*3f60*/  BSYNC B1 ;  /* 0x0000000000017941 */ /* 0x000fea0003800000 */
.L_x_107:
[----:B------:R-:W-:Y:S01]  /*3f70*/  @!P0 IMAD R75, R75, R114, R15 ;  /* 0x000000724b4b8224 */ /* 0x000fe200078e020f */
[----:B------:R-:W-:Y:S04]  /*3f80*/  BSSY B1, `(.L_x_109) ;  /* 0x0000006000017945 */ /* 0x000fe80003800000 */
[----:B------:R0:W-:Y:S01]  /*3f90*/  @!P0 STG.E.U8 desc[UR36][R6.64+0x41], R75 ;  /* 0x0000414b06008986 */ /* 0x0001e2000c101124 */
[----:B------:R-:W-:Y:S05]  /*3fa0*/  @P5 BRA `(.L_x_110) ;  /* 0x00000000000c5947 */ /* 0x000fea0003800000 */
[----:B------:R-:W5:Y:S02]  /*3fb0*/  LDG.E.U8 R116, desc[UR36][R8.64+0x48] ;  /* 0x0000482408747981 */ /* 0x000f64000c1e1100 */
[----:B-----5:R-:W-:-:S05]  /*3fc0*/  PRMT R12, R116, 0x8880, RZ ;  /* 0x00008880740c7816 */ /* 0x020fca00000000ff */
[----:B------:R-:W-:-:S07]  /*3fd0*/  IMAD R15, R12, R115, RZ ;  /* 0x000000730c0f7224 */ /* 0x000fce00078e02ff */
.L_x_110:
[----:B------:R-:W-:Y:S05]  /*3fe0*/  BSYNC B1 ;  /* 0x0000000000017941 */ /* 0x000fea0003800000 */
.L_x_109:
[----:B0-----:R-:W-:Y:S01]  /*3ff0*/  @!P5 IMAD R13, R76, R114, R15 ;  /* 0x000000724c0dd224 */ /* 0x001fe200078e020f */
[----:B------:R-:W-:Y:S04]  /*4000*/  BSSY B1, `(.L_x_111) ;  /* 0x0000006000017945 */ /* 0x000fe80003800000 */
[----:B------:R0:W-:Y:S01]  /*4010*/  @!P5 STG.E.U8 desc[UR36][R4.64+0x48], R13 ;  /* 0x0000480d0400d986 */ /* 0x0001e2000c101124 */
[----:B------:R-:W-:Y:S05]  /*4020*/  @P4 BRA `(.L_x_112) ;  /* 0x00000000000c4947 */ /* 0x000fea0003800000 */
[----:B------:R-:W5:Y:S02]  /*4030*/  LDG.E.U8 R116, desc[UR36][R8.64+0x49] ;  /* 0x0000492408747981 */ /* 0x000f64000c1e1100 */
[----:B-----5:R-:W-:-:S05]  /*4040*/  PRMT R12, R116, 0x8880, RZ ;  /* 0x00008880740c7816 */ /* 0x020fca00000000ff */
[----:B------:R-:W-:-:S07]  /*4050*/  IMAD R15, R12, R115, RZ ;  /* 0x000000730c0f7224 */ /* 0x000fce00078e02ff */
.L_x_112:
[----:B------:R-:W-:Y:S05]  /*4060*/  BSYNC B1 ;  /* 0x0000000000017941 */ /* 0x000fea0003800000 */
.L_x_111:
        /* <DEDUP_REMOVED lines=13> */
.L_x_114:
[----:B------:R-:W-:Y:S05]  /*4140*/  BSYNC B1 ;  /* 0x0000000000017941 */ /* 0x000fea0003800000 */
.L_x_113:
[----:B0-----:R-:W-:Y:S01]  /*4150*/  @!P3 IMAD R13, R78, R114, R15 ;  /* 0x000000724e0db224 */ /* 0x001fe200078e020f */
[----:B------:R-:W-:Y:S04]  /*4160*/  BSSY B1, `(.L_x_115) ;  /* 0x0000006000017945 */ /* 0x000fe80003800000 */
[----:B------:R0:W-:Y:S01]  /*4170*/  @!P3 STG.E.U8 desc[UR36][R6.64+0x48], R13 ;  /* 0x0000480d0600b986 */ /* 0x0001e2000c101124 */
[----:B------:R-:W-:Y:S05]  /*4180*/  @P2 BRA `(.L_x_116) ;  /* 0x00000000000c2947 */ /* 0x000fea0003800000 */
[----:B------:R-:W5:Y:S02]  /*4190*/  LDG.E.U8 R116, desc[UR36][R10.64+0x49] ;  /* 0x000049240a747981 */ /* 0x000f64000c1e1100 */
[----:B-----5:R-:W-:-:S05]  /*41a0*/  PRMT R12, R116, 0x8880, RZ ;  /* 0x00008880740c7816 */ /* 0x020fca00000000ff */
[----:B------:R-:W-:-:S07]  /*41b0*/  IMAD R15, R12, R115, RZ ;  /* 0x000000730c0f7224 */ /* 0x000fce00078e02ff */
.L_x_116:
[----:B------:R-:W-:Y:S05]  /*41c0*/  BSYNC B1 ;  /* 0x0000000000017941 */ /* 0x000fea0003800000 */
.L_x_115:
[----:B------:R-:W-:Y:S01]  /*41d0*/  @!P2 IMAD R79, R79, R114, R15 ;  /* 0x000000724f4fa224 */ /* 0x000fe200078e020f */
[----:B------:R-:W-:Y:S04]  /*41e0*/  BSSY B1, `(.L_x_117) ;  /* 0x0000006000017945 */ /* 0x000fe80003800000 */
[----:B------:R0:W-:Y:S01]  /*41f0*/  @!P2 STG.E.U8 desc[UR36][R6.64+0x49], R79 ;  /* 0x0000494f0600a986 */ /* 0x0001e2000c101124 */
[----:B------:R-:W-:Y:S05]  /*4200*/  @P5 BRA `(.L_x_118) ;  /* 0x00000000000c5947 */ /* 0x000fea0003800000 */
[----:B------:R-:W5:Y:S02]  /*4210*/  LDG.E.U8 R116, desc[UR36][R8.64+0x50] ;  /* 0x0000502408747981 */ /* 0x000f64000c1e1100 */
[----:B-----5:R-:W-:-:S05]  /*4220*/  PRMT R12, R116, 0x8880, RZ ;  /* 0x00008880740c7816 */ /* 0x020fca00000000ff */
[----:B------:R-:W-:-:S07]  /*4230*/  IMAD R15, R12, R115, RZ ;  /* 0x000000730c0f7224 */ /* 0x000fce00078e02ff */
.L_x_118:
[----:B------:R-:W-:Y:S05]  /*4240*/  BSYNC B1 ;  /* 0x0000000000017941 */ /* 0x000fea0003800000 */
.L_x_117:
[----:B0-----:R-:W-:Y:S01]  /*4250*/  @!P5 IMAD R13, R64, R114, R15 ;  /* 0x00000072400dd224 */ /* 0x001fe200078e020f */
[----:B------:R-:W-:Y:S04]  /*4260*/  BSSY B1, `(.L_x_119) ;  /* 0x0000006000017945 */ /* 0x000fe80003800000 */
[----:B------:R0:W-:Y:S01]  /*4270*/  @!P5 STG.E.U8 desc[UR36][R4.64+0x50], R13 ;  /* 0x0000500d0400d986 */ /* 0x0001e2000c101124 */
[----:B------:R-:W-:Y:S05]  /*4280*/  @P4 BRA `(.L_x_120) ;  /* 0x00000000000c4947 */ /* 0x000fea0003800000 */
[----:B------:R-:W5:Y:S02]  /*4290*/  LDG.E.U8 R116, desc[UR36][R8.64+0x51] ;  /* 0x0000512408747981 */ /* 0x000f64000c1e1100 */
[----:B-----5:R-:W-:-:S05]  /*42a0*/  PRMT R12, R116, 0x8880, RZ ;  /* 0x00008880740c7816 */ /* 0x020fca00000000ff */
[----:B------:R-:W-:-:S07]  /*42b0*/  IMAD R15, R12, R115, RZ ;  /* 0x000000730c0f7224 */ /* 0x000fce00078e02ff */
.L_x_120:
[----:B------:R-:W-:Y:S05]  /*42c0*/  BSYNC B1 ;  /* 0x0000000000017941 */ /* 0x000fea0003800000 */
.L_x_119:
        /* <DEDUP_REMOVED lines=13> */
.L_x_122:
[----:B------:R-:W-:Y:S05]  /*43a0*/  BSYNC B1 ;  /* 0x0000000000017941 */ /* 0x000fea0003800000 */
.L_x_121:
[----:B0-----:R-:W-:Y:S01]  /*43b0*/  @!P1 IMAD R13, R66, R114, R15 ;  /* 0x00000072420d9224 */ /* 0x001fe200078e020f */
[----:B------:R-:W-:Y:S04]  /*43c0*/  BSSY B1, `(.L_x_123) ;  /* 0x0000006000017945 */ /* 0x000fe80003800000 */
[----:B------:R0:W-:Y:S01]  /*43d0*/  @!P1 STG.E.U8 desc[UR36][R6.64+0x50], R13 ;  /* 0x0000500d06009986 */ /* 0x0001e2000c101124 */
[----:B------:R-:W-:Y:S05]  /*43e0*/  @P0 BRA `(.L_x_124) ;  /* 0x00000000000c0947 */ /* 0x000fea0003800000 */
[----:B------:R-:W5:Y:S02]  /*43f0*/  LDG.E.U8 R116, desc[UR36][R10.64+0x51] ;  /* 0x000051240a747981 */ /* 0x000f64000c1e1100 */
[----:B-----5:R-:W-:-:S05]  /*4400*/  PRMT R12, R116, 0x8880, RZ ;  /* 0x00008880740c7816 */ /* 0x020fca00000000ff */
[----:B------:R-:W-:-:S07]  /*4410*/  IMAD R15, R12, R115, RZ ;  /* 0x000000730c0f7224 */ /* 0x000fce00078e02ff */
.L_x_124:
[----:B------:R-:W-:Y:S05]  /*4420*/  BSYNC B1 ;  /* 0x0000000000017941 */ /* 0x000fea0003800000 */
.L_x_123:
[----:B------:R-:W-:Y:S01]  /*4430*/  @!P0 IMAD R67, R67, R114, R15 ;  /* 0x0000007243438224 */ /* 0x000fe200078e020f */
[----:B------:R-:W-:Y:S04]  /*4440*/  BSSY B1, `(.L_x_125) ;  /* 0x0000006000017945 */ /* 0x000fe80003800000 */
[----:B------:R0:W-:Y:S01]  /*4450*/  @!P0 STG.E.U8 desc[UR36][R6.64+0x51], R67 ;  /* 0x0000514306008986 */ /* 0x0001e2000c101124 */
[----:B------:R-:W-:Y:S05]  /*4460*/  @P5 BRA `(.L_x_126) ;  /* 0x00000000000c5947 */ /* 0x000fea0003800000 */
[----:B------:R-:W5:Y:S02]  /*4470*/  LDG.E.U8 R116, desc[UR36][R8.64+0x58] ;  /* 0x0000582408747981 */ /* 0x000f64000c1e1100 */
[----:B-----5:R-:W-:-:S05]  /*4480*/  PRMT R12, R116, 0x8880, RZ ;  /* 0x00008880740c7816 */ /* 0x020fca00000000ff */
[----:B------:R-:W-:-:S07]  /*4490*/  IMAD R15, R12, R115, RZ ;  /* 0x000000730c0f7224 */ /* 0x000fce00078e02ff */
.L_x_126:
[----:B------:R-:W-:Y:S05]  /*44a0*/  BSYNC B1 ;  /* 0x0000000000017941 */ /* 0x000fea0003800000 */
.L_x_125:
[----:B0-----:R-:W-:Y:S01]  /*44b0*/  @!P5 IMAD R13, R68, R114, R15 ;  /* 0x00000072440dd224 */ /* 0x001fe200078e020f */
[----:B------:R-:W-:Y:S04]  /*44c0*/  BSSY B1, `(.L_x_127) ;  /* 0x0000006000017945 */ /* 0x000fe80003800000 */
[----:B------:R0:W-:Y:S01]  /*44d0*/  @!P5 STG.E.U8 desc[UR36][R4.64+0x58], R13 ;  /* 0x0000580d0400d986 */ /* 0x0001e2000c101124 */
[----:B------:R-:W-:Y:S05]  /*44e0*/  @P4 BRA `(.L_x_128) ;  /* 0x00000000000c4947 */ /* 0x000fea0003800000 */
[----:B------:R-:W5:Y:S02]  /*44f0*/  LDG.E.U8 R116, desc[UR36][R8.64+0x59] ;  /* 0x0000592408747981 */ /* 0x000f64000c1e1100 */
[----:B-----5:R-:W-:-:S05]  /*4500*/  PRMT R12, R116, 0x8880, RZ ;  /* 0x00008880740c7816 */ /* 0x020fca00000000ff */
[----:B------:R-:W-:-:S07]  /*4510*/  IMAD R15, R12, R115, RZ ;  /* 0x000000730c0f7224 */ /* 0x000fce00078e02ff */
.L_x_128:
[----:B------:R-:W-:Y:S05]  /*4520*/  BSYNC B1 ;  /* 0x0000000000017941 */ /* 0x000fea0003800000 */
.L_x_127:
        /* <DEDUP_REMOVED lines=13> */
.L_x_130:
[----:B------:R-:W-:Y:S05]  /*4600*/  BSYNC B1 ;  /* 0x0000000000017941 */ /* 0x000fea0003800000 */
.L_x_129:
[----:B0-----:R-:W-:Y:S01]  /*4610*/  @!P3 IMAD R13, R70, R114, R15 ;  /* 0x00000072460db224 */ /* 0x001fe200078e020f */
[----:B------:R-:W-:Y:S04]  /*4620*/  BSSY B1, `(.L_x_131) ;  /* 0x0000006000017945 */ /* 0x000fe80003800000 */
[----:B------:R0:W-:Y:S01]  /*4630*/  @!P3 STG.E.U8 desc[UR36][R6.64+0x58], R13 ;  /* 0x0000580d0600b986 */ /* 0x0001e2000c101124 */
[----:B------:R-:W-:Y:S05]  /*4640*/  @P2 BRA `(.L_x_132) ;  /* 0x00000000000c2947 */ /* 0x000fea0003800000 */
[----:B------:R-:W5:Y:S02]  /*4650*/  LDG.E.U8 R116, desc[UR36][R10.64+0x59] ;  /* 0x000059240a747981 */ /* 0x000f64000c1e1100 */
[----:B-----5:R-:W-:-:S05]  /*4660*/  PRMT R12, R116, 0x8880, RZ ;  /* 0x00008880740c7816 */ /* 0x020fca00000000ff */
[----:B------:R-:W-:-:S07]  /*4670*/  IMAD R15, R12, R115, RZ ;  /* 0x000000730c0f7224 */ /* 0x000fce00078e02ff */
.L_x_132:
[----:B------:R-:W-:Y:S05]  /*4680*/  BSYNC B1 ;  /* 0x0000000000017941 */ /* 0x000fea0003800000 */
.L_x_131:
[----:B------:R-:W-:Y:S01]  /*4690*/  @!P2 IMAD R71, R71, R114, R15 ;  /* 0x000000724747a224 */ /* 0x000fe200078e020f */
[----:B------:R-:W-:Y:S04]  /*46a0*/  BSSY B1, `(.L_x_133) ;  /* 0x0000006000017945 */ /* 0x000fe80003800000 */
[----:B------:R0:W-:Y:S01]  /*46b0*/  @!P2 STG.E.U8 desc[UR36][R6.64+0x59], R71 ;  /* 0x000059470600a986 */ /* 0x0001e2000c101124 */
[----:B------:R-:W-:Y:S05]  /*46c0*/  @P5 BRA `(.L_x_134) ;  /* 0x00000000000c5947 */ /* 0x000fea0003800000 */
[----:B------:R-:W5:Y:S02]  /*46d0*/  LDG.E.U8 R116, desc[UR36][R8.64+0x60] ;  /* 0x0000602408747981 */ /* 0x000f64000c1e1100 */
[----:B-----5:R-:W-:-:S05]  /*46e0*/  PRMT R12, R116, 0x8880, RZ ;  /* 0x00008880740c7816 */ /* 0x020fca00000000ff */
[----:B------:R-:W-:-:S07]  /*46f0*/  IMAD R15, R12, R115, RZ ;  /* 0x000000730c0f7224 */ /* 0x000fce00078e02ff */
.L_x_134:
[----:B------:R-:W-:Y:S05]  /*4700*/  BSYNC B1 ;  /* 0x0000000000017941 */ /* 0x000fea0003800000 */
.L_x_133:
[----:B0-----:R-:W-:Y:S01]  /*4710*/  @!P5 IMAD R13, R56, R114, R15 ;  /* 0x00000072380dd224 */ /* 0x001fe200078e020f */
[----:B------:R-:W-:Y:S04]  /*4720*/  BSSY B1, `(.L_x_135) ;  /* 0x0000006000017945 */ /* 0x000fe80003800000 */
[----:B------:R0:W-:Y:S01]  /*4730*/  @!P5 STG.E.U8 desc[UR36][R4.64+0x60], R13 ;  /* 0x0000600d0400d986 */ /* 0x0001e2000c101124 */
[----:B------:R-:W-:Y:S05]  /*4740*/  @P4 BRA `(.L_x_136) ;  /* 0x00000000000c4947 */ /* 0x000fea0003800000 */
[----:B------:R-:W5:Y:S02]  /*4750*/  LDG.E.U8 R116, desc[UR36][R8.64+0x61] ;  /* 0x0000612408747981 */ /* 0x000f64000c1e1100 */
[----:B-----5:R-:W-:-:S05]  /*4760*/  PRMT R12, R116, 0x8880, RZ ;  /* 0x00008880740c7816 */ /* 0x020fca00000000ff */
[----:B------:R-:W-:-:S07]  /*4770*/  IMAD R15, R12, R115, RZ ;  /* 0x000000730c0f7224 */ /* 0x000fce00078e02ff */
.L_x_136:
[----:B------:R-:W-:Y:S05]  /*4780*/  BSYNC B1 ;  /* 0x0000000000017941 */ /* 0x000fea0003800000 */
.L_x_135:
        /* <DEDUP_REMOVED lines=13> */
.L_x_138:
[----:B------:R-:W-:Y:S05]  /*4860*/  BSYNC B1 ;  /* 0x0000000000017941 */ /* 0x000fea0003800000 */
.L_x_137:
[----:B0-----:R-:W-:Y:S01]  /*4870*/  @!P1 IMAD R13, R58, R114, R15 ;  /* 0x000000723a0d9224 */ /* 0x001fe200078e020f */
[----:B------:R-:W-:Y:S04]  /*4880*/  BSSY B1, `(.L_x_139) ;  /* 0x0000006000017945 */ /* 0x000fe80003800000 */
[----:B------:R0:W-:Y:S01]  /*4890*/  @!P1 STG.E.U8 desc[UR36][R6.64+0x60], R13 ;  /* 0x0000600d06009986 */ /* 0x0001e2000c101124 */
[----:B------:R-:W-:Y:S05]  /*48a0*/  @P0 BRA `(.L_x_140) ;  /* 0x00000000000c0947 */ /* 0x000fea0003800000 */
[----:B------:R-:W5:Y:S02]  /*48b0*/  LDG.E.U8 R116, desc[UR36][R10.64+0x61] ;  /* 0x000061240a747981 */ /* 0x000f64000c1e1100 */
[----:B-----5:R-:W-:-:S05]  /*48c0*/  PRMT R12, R116, 0x8880, RZ ;  /* 0x00008880740c7816 */ /* 0x020fca00000000ff */
[----:B------:R-:W-:-:S07]  /*48d0*/  IMAD R15, R12, R115, RZ ;  /* 0x000000730c0f7224 */ /* 0x000fce00078e02ff */
.L_x_140:
[----:B------:R-:W-:Y:S05]  /*48e0*/  BSYNC B1 ;  /* 0x0000000000017941 */ /* 0x000fea0003800000 */
.L_x_139:
[----:B------:R-:W-:Y:S01]  /*48f0*/  @!P0 IMAD R59, R59, R114, R15 ;  /* 0x000000723b3b8224 */ /* 0x000fe200078e020f */
[----:B------:R-:W-:Y:S04]  /*4900*/  BSSY B1, `(.L_x_141) ;  /* 0x0000006000017945 */ /* 0x000fe80003800000 */
[----:B------:R0:W-:Y:S01]  /*4910*/  @!P0 STG.E.U8 desc[UR36][R6.64+0x61], R59 ;  /* 0x0000613b06008986 */ /* 0x0001e2000c101124 */
[----:B------:R-:W-:Y:S05]  /*4920*/  @P5 BRA `(.L_x_142) ;  /* 0x00000000000c5947 */ /* 0x000fea0003800000 */
[----:B------:R-:W5:Y:S02]  /*4930*/  LDG.E.U8 R116, desc[UR36][R8.64+0x68] ;  /* 0x0000682408747981 */ /* 0x000f64000c1e1100 */
[----:B-----5:R-:W-:-:S05]  /*4940*/  PRMT R12, R116, 0x8880, RZ ;  /* 0x00008880740c7816 */ /* 0x020fca00000000ff */
[----:B------:R-:W-:-:S07]  /*4950*/  IMAD R15, R12, R115, RZ ;  /* 0x000000730c0f7224 */ /* 0x000fce00078e02ff */
.L_x_142:
[----:B------:R-:W-:Y:S05]  /*4960*/  BSYNC B1 ;  /* 0x0000000000017941 */ /* 0x000fea0003800000 */
.L_x_141:
[----:B0-----:R-:W-:Y:S01]  /*4970*/  @!P5 IMAD R13, R60, R114, R15 ;  /* 0x000000723c0dd224 */ /* 0x001fe200078e020f */
[----:B------:R-:W-:Y:S04]  /*4980*/  BSSY B1, `(.L_x_143) ;  /* 0x0000006000017945 */ /* 0x000fe80003800000 */
[----:B------:R0:W-:Y:S01]  /*4990*/  @!P5 STG.E.U8 desc[UR36][R4.64+0x68], R13 ;  /* 0x0000680d0400d986 */ /* 0x0001e2000c101124 */
[----:B------:R-:W-:Y:S05]  /*49a0*/  @P4 BRA `(.L_x_144) ;  /* 0x00000000000c4947 */ /* 0x000fea0003800000 */
[----:B------:R-:W5:Y:S02]  /*49b0*/  LDG.E.U8 R116, desc[UR36][R8.64+0x69] ;  /* 0x0000692408747981 */ /* 0x000f64000c1e1100 */
[----:B-----5:R-:W-:-:S05]  /*49c0*/  PRMT R12, R116, 0x8880, RZ ;  /* 0x00008880740c7816 */ /* 0x020fca00000000ff */
[----:B------:R-:W-:-:S07]  /*49d0*/  IMAD R15, R12, R115, RZ ;  /* 0x000000730c0f7224 */ /* 0x000fce00078e02ff */
.L_x_144:
[----:B------:R-:W-:Y:S05]  /*49e0*/  BSYNC B1 ;  /* 0x0000000000017941 */ /* 0x000fea0003800000 */
.L_x_143:
        /* <DEDUP_REMOVED lines=13> */
.L_x_146:
[----:B------:R-:W-:Y:S05]  /*4ac0*/  BSYNC B1 ;  /* 0x0000000000017941 */ /* 0x000fea0003800000 */
.L_x_145:
[----:B0-----:R-:W-:Y:S01]  /*4ad0*/  @!P3 IMAD R13, R62, R114, R15 ;  /* 0x000000723e0db224 */ /* 0x001fe200078e020f */
[----:B------:R-:W-:Y:S04]  /*4ae0*/  BSSY B1, `(.L_x_147) ;  /* 0x0000006000017945 */ /* 0x000fe80003800000 */
[----:B------:R0:W-:Y:S01]  /*4af0*/  @!P3 STG.E.U8 desc[UR36][R6.64+0x68], R13 ;  /* 0x0000680d0600b986 */ /* 0x0001e2000c101124 */
[----:B------:R-:W-:Y:S05]  /*4b00*/  @P2 BRA `(.L_x_148) ;  /* 0x00000000000c2947 */ /* 0x000fea0003800000 */
[----:B------:R-:W5:Y:S02]  /*4b10*/  LDG.E.U8 R116, desc[UR36][R10.64+0x69] ;  /* 0x000069240a747981 */ /* 0x000f64000c1e1100 */
[----:B-----5:R-:W-:-:S05]  /*4b20*/  PRMT R12, R116, 0x8880, RZ ;  /* 0x00008880740c7816 */ /* 0x020fca00000000ff */
[----:B------:R-:W-:-:S07]  /*4b30*/  IMAD R15, R12, R115, RZ ;  /* 0x000000730c0f7224 */ /* 0x000fce00078e02ff */
.L_x_148:
[----:B------:R-:W-:Y:S05]  /*4b40*/  BSYNC B1 ;  /* 0x0000000000017941 */ /* 0x000fea0003800000 */
.L_x_147:
[----:B------:R-:W-:Y:S01]  /*4b50*/  @!P2 IMAD R63, R63, R114, R15 ;  /* 0x000000723f3fa224 */ /* 0x000fe200078e020f */
[----:B------:R-:W-:Y:S04]  /*4b60*/  BSSY B1, `(.L_x_149) ;  /* 0x0000006000017945 */ /* 0x000fe80003800000 */
[----:B------:R0:W-:Y:S01]  /*4b70*/  @!P2 STG.E.U8 desc[UR36][R6.64+0x69], R63 ;  /* 0x0000693f0600a986 */ /* 0x0001e2000c101124 */
[----:B------:R-:W-:Y:S05]  /*4b80*/  @P5 BRA `(.L_x_150) ;  /* 0x00000000000c5947 */ /* 0x000fea0003800000 */
[----:B------:R-:W5:Y:S02]  /*4b90*/  LDG.E.U8 R116, desc[UR36][R8.64+0x70] ;  /* 0x0000702408747981 */ /* 0x000f64000c1e1100 */
[----:B-----5:R-:W-:-:S05]  /*4ba0*/  PRMT R12, R116, 0x8880, RZ ;  /* 0x00008880740c7816 */ /* 0x020fca00000000ff */
[----:B------:R-:W-:-:S07]  /*4bb0*/  IMAD R15, R12, R115, RZ ;  /* 0x000000730c0f7224 */ /* 0x000fce00078e02ff */
.L_x_150:
[----:B------:R-:W-:Y:S05]  /*4bc0*/  BSYNC B1 ;  /* 0x0000000000017941 */ /* 0x000fea0003800000 */
.L_x_149:
[----:B0-----:R-:W-:Y:S01]  /*4bd0*/  @!P5 IMAD R13, R48, R114, R15 ;  /* 0x00000072300dd224 */ /* 0x001fe200078e020f */
[----:B------:R-:W-:Y:S04]  /*4be0*/  BSSY B1, `(.L_x_151) ;  /* 0x0000006000017945 */ /* 0x000fe80003800000 */
[----:B------:R0:W-:Y:S01]  /*4bf0*/  @!P5 STG.E.U8 desc[UR36][R4.64+0x70], R13 ;  /* 0x0000700d0400d986 */ /* 0x0001e2000c101124 */
[----:B------:R-:W-:Y:S05]  /*4c00*/  @P4 BRA `(.L_x_152) ;  /* 0x00000000000c4947 */ /* 0x000fea0003800000 */
[----:B------:R-:W5:Y:S02]  /*4c10*/  LDG.E.U8 R116, desc[UR36][R8.64+0x71] ;  /* 0x0000712408747981 */ /* 0x000f64000c1e1100 */
[----:B-----5:R-:W-:-:S05]  /*4c20*/  PRMT R12, R116, 0x8880, RZ ;  /* 0x00008880740c7816 */ /* 0x020fca00000000ff */
[----:B------:R-:W-:-:S07]  /*4c30*/  IMAD R15, R12, R115, RZ ;  /* 0x000000730c0f7224 */ /* 0x000fce00078e02ff */
.L_x_152:
[----:B------:R-:W-:Y:S05]  /*4c40*/  BSYNC B1 ;  /* 0x0000000000017941 */ /* 0x000fea0003800000 */
.L_x_151:
        /* <DEDUP_REMOVED lines=13> */
.L_x_154:
[----:B------:R-:W-:Y:S05]  /*4d20*/  BSYNC B1 ;  /* 0x0000000000017941 */ /* 0x000fea0003800000 */
.L_x_153:
[----:B0-----:R-:W-:Y:S01]  /*4d30*/  @!P1 IMAD R13, R50, R114, R15 ;  /* 0x00000072320d9224 */ /* 0x001fe200078e020f */
[----:B------:R-:W-:Y:S04]  /*4d40*/  BSSY B1, `(.L_x_155) ;  /* 0x0000006000017945 */ /* 0x000fe80003800000 */
[----:B------:R0:W-:Y:S01]  /*4d50*/  @!P1 STG.E.U8 desc[UR36][R6.64+0x70], R13 ;  /* 0x0000700d06009986 */ /* 0x0001e2000c101124 */
[----:B------:R-:W-:Y:S05]  /*4d60*/  @P0 BRA `(.L_x_156) ;  /* 0x00000000000c0947 */ /* 0x000fea0003800000 */
[----:B------:R-:W5:Y:S02]  /*4d70*/  LDG.E.U8 R116, desc[UR36][R10.64+0x71] ;  /* 0x000071240a747981 */ /* 0x000f64000c1e1100 */
[----:B-----5:R-:W-:-:S05]  /*4d80*/  PRMT R12, R116, 0x8880, RZ ;  /* 0x00008880740c7816 */ /* 0x020fca00000000ff */
[----:B------:R-:W-:-:S07]  /*4d90*/  IMAD R15, R12, R115, RZ ;  /* 0x000000730c0f7224 */ /* 0x000fce00078e02ff */
.L_x_156:
[----:B------:R-:W-:Y:S05]  /*4da0*/  BSYNC B1 ;  /* 0x0000000000017941 */ /* 0x000fea0003800000 */
.L_x_155:
[----:B------:R-:W-:Y:S01]  /*4db0*/  @!P0 IMAD R51, R51, R114, R15 ;  /* 0x0000007233338224 */ /* 0x000fe200078e020f */
[----:B------:R-:W-:Y:S04]  /*4dc0*/  BSSY B1, `(.L_x_157) ;  /* 0x0000006000017945 */ /* 0x000fe80003800000 */
[----:B------:R0:W-:Y:S01]  /*4dd0*/  @!P0 STG.E.U8 desc[UR36][R6.64+0x71], R51 ;  /* 0x0000713306008986 */ /* 0x0001e2000c101124 */
[----:B------:R-:W-:Y:S05]  /*4de0*/  @P5 BRA `(.L_x_158) ;  /* 0x00000000000c5947 */ /* 0x000fea0003800000 */
[----:B------:R-:W5:Y:S02]  /*4df0*/  LDG.E.U8 R116, desc[UR36][R8.64+0x78] ;  /* 0x0000782408747981 */ /* 0x000f64000c1e1100 */
[----:B-----5:R-:W-:-:S05]  /*4e00*/  PRMT R12, R116, 0x8880, RZ ;  /* 0x00008880740c7816 */ /* 0x020fca00000000ff */
[----:B------:R-:W-:-:S07]  /*4e10*/  IMAD R15, R12, R115, RZ ;  /* 0x000000730c0f7224 */ /* 0x000fce00078e02ff */
.L_x_158:
[----:B------:R-:W-:Y:S05]  /*4e20*/  BSYNC B1 ;  /* 0x0000000000017941 */ /* 0x000fea0003800000 */
.L_x_157:
[----:B0-----:R-:W-:Y:S01]  /*4e30*/  @!P5 IMAD R13, R52, R114, R15 ;  /* 0x00000072340dd224 */ /* 0x001fe200078e020f */
[----:B------:R-:W-:Y:S04]  /*4e40*/  BSSY B1, `(.L_x_159) ;  /* 0x0000006000017945 */ /* 0x000fe80003800000 */
[----:B------:R0:W-:Y:S01]  /*4e50*/  @!P5 STG.E.U8 desc[UR36][R4.64+0x78], R13 ;  /* 0x0000780d0400d986 */ /* 0x0001e2000c101124 */
[----:B------:R-:W-:Y:S05]  /*4e60*/  @P4 BRA `(.L_x_160) ;  /* 0x00000000000c4947 */ /* 0x000fea0003800000 */
[----:B------:R-:W5:Y:S02]  /*4e70*/  LDG.E.U8 R116, desc[UR36][R8.64+0x79] ;  /* 0x0000792408747981 */ /* 0x000f64000c1e1100 */
[----:B-----5:R-:W-:-:S05]  /*4e80*/  PRMT R12, R116, 0x8880, RZ ;  /* 0x00008880740c7816 */ /* 0x020fca00000000ff */
[----:B------:R-:W-:-:S07]  /*4e90*/  IMAD R15, R12, R115, RZ ;  /* 0x000000730c0f7224 */ /* 0x000fce00078e02ff */
.L_x_160:
[----:B------:R-:W-:Y:S05]  /*4ea0*/  BSYNC B1 ;  /* 0x0000000000017941 */ /* 0x000fea0003800000 */
.L_x_159:
        /* <DEDUP_REMOVED lines=13> */
.L_x_162:
[----:B------:R-:W-:Y:S05]  /*4f80*/  BSYNC B1 ;  /* 0x0000000000017941 */ /* 0x000fea0003800000 */
.L_x_161:
[----:B0-----:R-:W-:Y:S01]  /*4f90*/  @!P3 IMAD R13, R54, R114, R15 ;  /* 0x00000072360db224 */ /* 0x001fe200078e020f */
[----:B------:R-:W-:Y:S04]  /*4fa0*/  BSSY B1, `(.L_x_163) ;  /* 0x0000006000017945 */ /* 0x000fe80003800000 */
[----:B------:R0:W-:Y:S01]  /*4fb0*/  @!P3 STG.E.U8 desc[UR36][R6.64+0x78], R13 ;  /* 0x0000780d0600b986 */ /* 0x0001e2000c101124 */
[----:B------:R-:W-:Y:S05]  /*4fc0*/  @P2 BRA `(.L_x_164) ;  /* 0x00000000000c2947 */ /* 0x000fea0003800000 */
[----:B------:R-:W5:Y:S02]  /*4fd0*/  LDG.E.U8 R116, desc[UR36][R10.64+0x79] ;  /* 0x000079240a747981 */ /* 0x000f64000c1e1100 */
[----:B-----5:R-:W-:-:S05]  /*4fe0*/  PRMT R12, R116, 0x8880, RZ ;  /* 0x00008880740c7816 */ /* 0x020fca00000000ff */
[----:B------:R-:W-:-:S07]  /*4ff0*/  IMAD R15, R12, R115, RZ ;  /* 0x000000730c0f7224 */ /* 0x000fce00078e02ff */
.L_x_164:
[----:B------:R-:W-:Y:S05]  /*5000*/  BSYNC B1 ;  /* 0x0000000000017941 */ /* 0x000fea0003800000 */
.L_x_163:
[----:B------:R-:W-:Y:S01]  /*5010*/  @!P2 IMAD R55, R55, R114, R15 ;  /* 0x000000723737a224 */ /* 0x000fe200078e020f */
[----:B------:R-:W-:Y:S04]  /*5020*/  BSSY B1, `(.L_x_165) ;  /* 0x0000006000017945 */ /* 0x000fe80003800000 */
[----:B------:R0:W-:Y:S01]  /*5030*/  @!P2 STG.E.U8 desc[UR36][R6.64+0x79], R55 ;  /* 0x000079370600a986 */ /* 0x0001e2000c101124 */
[----:B------:R-:W-:Y:S05]  /*5040*/  @P5 BRA `(.L_x_166) ;  /* 0x00000000000c5947 */ /* 0x000fea0003800000 */
[----:B------:R-:W5:Y:S02]  /*5050*/  LDG.E.U8 R116, desc[UR36][R8.64+0x80] ;  /* 0x0000802408747981 */ /* 0x000f64000c1e1100 */
[----:B-----5:R-:W-:-:S05]  /*5060*/  PRMT R12, R116, 0x8880, RZ ;  /* 0x00008880740c7816 */ /* 0x020fca00000000ff */
[----:B------:R-:W-:-:S07]  /*5070*/  IMAD R15, R12, R115, RZ ;  /* 0x000000730c0f7224 */ /* 0x000fce00078e02ff */
.L_x_166:
[----:B------:R-:W-:Y:S05]  /*5080*/  BSYNC B1 ;  /* 0x0000000000017941 */ /* 0x000fea0003800000 */
.L_x_165:
[----:B0-----:R-:W-:Y:S01]  /*5090*/  @!P5 IMAD R13, R40, R114, R15 ;  /* 0x00000072280dd224 */ /* 0x001fe200078e020f */
[----:B------:R-:W-:Y:S04]  /*50a0*/  BSSY B1, `(.L_x_167) ;  /* 0x0000006000017945 */ /* 0x000fe80003800000 */
[----:B------:R0:W-:Y:S01]  /*50b0*/  @!P5 STG.E.U8 desc[UR36][R4.64+0x80], R13 ;  /* 0x0000800d0400d986 */ /* 0x0001e2000c101124 */
[----:B------:R-:W-:Y:S05]  /*50c0*/  @P4 BRA `(.L_x_168) ;  /* 0x00000000000c4947 */ /* 0x000fea0003800000 */
[----:B------:R-:W5:Y:S02]  /*50d0*/  LDG.E.U8 R116, desc[UR36][R8.64+0x81] ;  /* 0x0000812408747981 */ /* 0x000f64000c1e1100 */
[----:B-----5:R-:W-:-:S05]  /*50e0*/  PRMT R12, R116, 0x8880, RZ ;  /* 0x00008880740c7816 */ /* 0x020fca00000000ff */
[----:B------:R-:W-:-:S07]  /*50f0*/  IMAD R15, R12, R115, RZ ;  /* 0x000000730c0f7224 */ /* 0x000fce00078e02ff */
.L_x_168:
[----:B------:R-:W-:Y:S05]  /*5100*/  BSYNC B1 ;  /* 0x0000000000017941 */ /* 0x000fea0003800000 */
.L_x_167:
        /* <DEDUP_REMOVED lines=13> */
.L_x_170:
[----:B------:R-:W-:Y:S05]  /*51e0*/  BSYNC B1 ;  /* 0x0000000000017941 */ /* 0x000fea0003800000 */
.L_x_169:
[----:B0-----:R-:W-:Y:S01]  /*51f0*/  @!P1 IMAD R13, R42, R114, R15 ;  /* 0x000000722a0d9224 */ /* 0x001fe200078e020f */
[----:B------:R-:W-:Y:S04]  /*5200*/  BSSY B1, `(.L_x_171) ;  /* 0x0000006000017945 */ /* 0x000fe80003800000 */
[----:B------:R0:W-:Y:S01]  /*5210*/  @!P1 STG.E.U8 desc[UR36][R6.64+0x80], R13 ;  /* 0x0000800d06009986 */ /* 0x0001e2000c101124 */
[----:B------:R-:W-:Y:S05]  /*5220*/  @P0 BRA `(.L_x_172) ;  /* 0x00000000000c0947 */ /* 0x000fea0003800000 */
[----:B------:R-:W5:Y:S02]  /*5230*/  LDG.E.U8 R116, desc[UR36][R10.64+0x81] ;  /* 0x000081240a747981 */ /* 0x000f64000c1e1100 */
[----:B-----5:R-:W-:-:S05]  /*5240*/  PRMT R12, R116, 0x8880, RZ ;  /* 0x00008880740c7816 */ /* 0x020fca00000000ff */
[----:B------:R-:W-:-:S07]  /*5250*/  IMAD R15, R12, R115, RZ ;  /* 0x000000730c0f7224 */ /* 0x000fce00078e02ff */
.L_x_172:
[----:B------:R-:W-:Y:S05]  /*5260*/  BSYNC B1 ;  /* 0x0000000000017941 */ /* 0x000fea0003800000 */
.L_x_171:
[----:B------:R-:W-:Y:S01]  /*5270*/  @!P0 IMAD R43, R43, R114, R15 ;  /* 0x000000722b2b8224 */ /* 0x000fe200078e020f */
[----:B------:R-:W-:Y:S04]  /*5280*/  BSSY B1, `(.L_x_173) ;  /* 0x0000006000017945 */ /* 0x000fe80003800000 */
[----:B------:R0:W-:Y:S01]  /*5290*/  @!P0 STG.E.U8 desc[UR36][R6.64+0x81], R43 ;  /* 0x0000812b06008986 */ /* 0x0001e2000c101124 */
[----:B------:R-:W-:Y:S05]  /*52a0*/  @P5 BRA `(.L_x_174) ;  /* 0x00000000000c5947 */ /* 0x000fea0003800000 */
[----:B------:R-:W5:Y:S02]  /*52b0*/  LDG.E.U8 R116, desc[UR36][R8.64+0x88] ;  /* 0x0000882408747981 */ /* 0x000f64000c1e1100 */
[----:B-----5:R-:W-:-:S05]  /*52c0*/  PRMT R12, R116, 0x8880, RZ ;  /* 0x00008880740c7816 */ /* 0x020fca00000000ff */
[----:B------:R-:W-:-:S07]  /*52d0*/  IMAD R15, R12, R115, RZ ;  /* 0x000000730c0f7224 */ /* 0x000fce00078e02ff */
.L_x_174:
[----:B------:R-:W-:Y:S05]  /*52e0*/  BSYNC B1 ;  /* 0x0000000000017941 */ /* 0x000fea0003800000 */
.L_x_173:
[----:B0-----:R-:W-:Y:S01]  /*52f0*/  @!P5 IMAD R13, R44, R114, R15 ;  /* 0x000000722c0dd224 */ /* 0x001fe200078e020f */
[----:B------:R-:W-:Y:S04]  /*5300*/  BSSY B1, `(.L_x_175) ;  /* 0x0000006000017945 */ /* 0x000fe80003800000 */
[----:B------:R0:W-:Y:S01]  /*5310*/  @!P5 STG.E.U8 desc[UR36][R4.64+0x88], R13 ;  /* 0x0000880d0400d986 */ /* 0x0001e2000c101124 */
[----:B------:R-:W-:Y:S05]  /*5320*/  @P4 BRA `(.L_x_176) ;  /* 0x00000000000c4947 */ /* 0x000fea0003800000 */
[----:B------:R-:W5:Y:S02]  /*5330*/  LDG.E.U8 R116, desc[UR36][R8.64+0x89] ;  /* 0x0000892408747981 */ /* 0x000f64000c1e1100 */
[----:B-----5:R-:W-:-:S05]  /*5340*/  PRMT R12, R116, 0x8880, RZ ;  /* 0x00008880740c7816 */ /* 0x020fca00000000ff */
[----:B------:R-:W-:-:S07]  /*5350*/  IMAD R15, R12, R115, RZ ;  /* 0x000000730c0f7224 */ /* 0x000fce00078e02ff */
.L_x_176:
[----:B------:R-:W-:Y:S05]  /*5360*/  BSYNC B1 ;  /* 0x0000000000017941 */ /* 0x000fea0003800000 */
.L_x_175:
        /* <DEDUP_REMOVED lines=13> */
.L_x_178:
[----:B------:R-:W-:Y:S05]  /*5440*/  BSYNC B1 ;  /* 0x0000000000017941 */ /* 0x000fea0003800000 */
.L_x_177:
[----:B0-----:R-:W-:Y:S01]  /*5450*/  @!P3 IMAD R13, R46, R114, R15 ;  /* 0x000000722e0db224 */ /* 0x001fe200078e020f */
[----:B------:R-:W-:Y:S04]  /*5460*/  BSSY B1, `(.L_x_179) ;  /* 0x0000006000017945 */ /* 0x000fe80003800000 */
[----:B------:R0:W-:Y:S01]  /*5470*/  @!P3 STG.E.U8 desc[UR36][R6.64+0x88], R13 ;  /* 0x0000880d0600b986 */ /* 0x0001e2000c101124 */
[----:B------:R-:W-:Y:S05]  /*5480*/  @P2 BRA `(.L_x_180) ;  /* 0x00000000000c2947 */ /* 0x000fea0003800000 */
[----:B------:R-:W5:Y:S02]  /*5490*/  LDG.E.U8 R116, desc[UR36][R10.64+0x89] ;  /* 0x000089240a747981 */ /* 0x000f64000c1e1100 */
[----:B-----5:R-:W-:-:S05]  /*54a0*/  PRMT R12, R116, 0x8880, RZ ;  /* 0x00008880740c7816 */ /* 0x020fca00000000ff */
[----:B------:R-:W-:-:S07]  /*54b0*/  IMAD R15, R12, R115, RZ ;  /* 0x000000730c0f7224 */ /* 0x000fce00078e02ff */
.L_x_180:
[----:B------:R-:W-:Y:S05]  /*54c0*/  BSYNC B1 ;  /* 0x0000000000017941 */ /* 0x000fea0003800000 */
.L_x_179:
[----:B------:R-:W-:Y:S01]  /*54d0*/  @!P2 IMAD R47, R47, R114, R15 ;  /* 0x000000722f2fa224 */ /* 0x000fe200078e020f */
[----:B------:R-:W-:Y:S04]  /*54e0*/  BSSY B1, `(.L_x_181) ;  /* 0x0000006000017945 */ /* 0x000fe80003800000 */
[----:B------:R0:W-:Y:S01]  /*54f0*/  @!P2 STG.E.U8 desc[UR36][R6.64+0x89], R47 ;  /* 0x0000892f0600a986 */ /* 0x0001e2000c101124 */
[----:B------:R-:W-:Y:S05]  /*5500*/  @P5 BRA `(.L_x_182) ;  /* 0x00000000000c5947 */ /* 0x000fea0003800000 */
[----:B------:R-:W5:Y:S02]  /*5510*/  LDG.E.U8 R116, desc[UR36][R8.64+0x90] ;  /* 0x0000902408747981 */ /* 0x000f64000c1e1100 */
[----:B-----5:R-:W-:-:S05]  /*5520*/  PRMT R12, R116, 0x8880, RZ ;  /* 0x00008880740c7816 */ /* 0x020fca00000000ff */
[----:B------:R-:W-:-:S07]  /*5530*/  IMAD R15, R12, R115, RZ ;  /* 0x000000730c0f7224 */ /* 0x000fce00078e02ff */
.L_x_182:
[----:B------:R-:W-:Y:S05]  /*5540*/  BSYNC B1 ;  /* 0x0000000000017941 */ /* 0x000fea0003800000 */
.L_x_181:
[----:B0-----:R-:W-:Y:S01]  /*5550*/  @!P5 IMAD R13, R32, R114, R15 ;  /* 0x00000072200dd224 */ /* 0x001fe200078e020f */
[----:B------:R-:W-:Y:S04]  /*5560*/  BSSY B1, `(.L_x_183) ;  /* 0x0000006000017945 */ /* 0x000fe80003800000 */
[----:B------:R0:W-:Y:S01]  /*5570*/  @!P5 STG.E.U8 desc[UR36][R4.64+0x90], R13 ;  /* 0x0000900d0400d986 */ /* 0x0001e2000c101124 */
[----:B------:R-:W-:Y:S05]  /*5580*/  @P4 BRA `(.L_x_184) ;  /* 0x00000000000c4947 */ /* 0x000fea0003800000 */
[----:B------:R-:W5:Y:S02]  /*5590*/  LDG.E.U8 R116, desc[UR36][R8.64+0x91] ;  /* 0x0000912408747981 */ /* 0x000f64000c1e1100 */
[----:B-----5:R-:W-:-:S05]  /*55a0*/  PRMT R12, R116, 0x8880, RZ ;  /* 0x00008880740c7816 */ /* 0x020fca00000000ff */
[----:B------:R-:W-:-:S07]  /*55b0*/  IMAD R15, R12, R115, RZ ;  /* 0x000000730c0f7224 */ /* 0x000fce00078e02ff */
.L_x_184:
[----:B------:R-:W-:Y:S05]  /*55c0*/  BSYNC B1 ;  /* 0x0000000000017941 */ /* 0x000fea0003800000 */
.L_x_183:
        /* <DEDUP_REMOVED lines=13> */
.L_x_186:
[----:B------:R-:W-:Y:S05]  /*56a0*/  BSYNC B1 ;  /* 0x0000000000017941 */ /* 0x000fea0003800000 */
.L_x_185:
[----:B0-----:R-:W-:Y:S01]  /*56b0*/  @!P1 IMAD R13, R34, R114, R15 ;  /* 0x00000072220d9224 */ /* 0x001fe200078e020f */
[----:B------:R-:W-:Y:S04]  /*56c0*/  BSSY B1, `(.L_x_187) ;  /* 0x0000006000017945 */ /* 0x000fe80003800000 */
[----:B------:R0:W-:Y:S01]  /*56d0*/  @!P1 STG.E.U8 desc[UR36][R6.64+0x90], R13 ;  /* 0x0000900d06009986 */ /* 0x0001e2000c101124 */
[----:B------:R-:W-:Y:S05]  /*56e0*/  @P0 BRA `(.L_x_188) ;  /* 0x00000000000c0947 */ /* 0x000fea0003800000 */
[----:B------:R-:W5:Y:S02]  /*56f0*/  LDG.E.U8 R116, desc[UR36][R10.64+0x91] ;  /* 0x000091240a747981 */ /* 0x000f64000c1e1100 */
[----:B-----5:R-:W-:-:S05]  /*5700*/  PRMT R12, R116, 0x8880, RZ ;  /* 0x00008880740c7816 */ /* 0x020fca00000000ff */
[----:B------:R-:W-:-:S07]  /*5710*/  IMAD R15, R12, R115, RZ ;  /* 0x000000730c0f7224 */ /* 0x000fce00078e02ff */
.L_x_188:
[----:B------:R-:W-:Y:S05]  /*5720*/  BSYNC B1 ;  /* 0x0000000000017941 */ /* 0x000fea0003800000 */
.L_x_187:
[----:B------:R-:W-:Y:S01]  /*5730*/  @!P0 IMAD R35, R35, R114, R15 ;  /* 0x0000007223238224 */ /* 0x000fe200078e020f */
[----:B------:R-:W-:Y:S04]  /*5740*/  BSSY B1, `(.L_x_189) ;  /* 0x0000006000017945 */ /* 0x000fe80003800000 */
[----:B------:R0:W-:Y:S01]  /*5750*/  @!P0 STG.E.U8 desc[UR36][R6.64+0x91], R35 ;  /* 0x0000912306008986 */ /* 0x0001e2000c101124 */
[----:B------:R-:W-:Y:S05]  /*5760*/  @P5 BRA `(.L_x_190) ;  /* 0x00000000000c5947 */ /* 0x000fea0003800000 */
[----:B------:R-:W5:Y:S02]  /*5770*/  LDG.E.U8 R116, desc[UR36][R8.64+0x98] ;  /* 0x0000982408747981 */ /* 0x000f64000c1e1100 */
[----:B-----5:R-:W-:-:S05]  /*5780*/  PRMT R12, R116, 0x8880, RZ ;  /* 0x00008880740c7816 */ /* 0x020fca00000000ff */
[----:B------:R-:W-:-:S07]  /*5790*/  IMAD R15, R12, R115, RZ ;  /* 0x000000730c0f7224 */ /* 0x000fce00078e02ff */
.L_x_190:
[----:B------:R-:W-:Y:S05]  /*57a0*/  BSYNC B1 ;  /* 0x0000000000017941 */ /* 0x000fea0003800000 */
.L_x_189:
[----:B0-----:R-:W-:Y:S01]  /*57b0*/  @!P5 IMAD R13, R36, R114, R15 ;  /* 0x00000072240dd224 */ /* 0x001fe200078e020f */
[----:B------:R-:W-:Y:S04]  /*57c0*/  BSSY B1, `(.L_x_191) ;  /* 0x0000006000017945 */ /* 0x000fe80003800000 */
[----:B------:R0:W-:Y:S01]  /*57d0*/  @!P5 STG.E.U8 desc[UR36][R4.64+0x98], R13 ;  /* 0x0000980d0400d986 */ /* 0x0001e2000c101124 */
[----:B------:R-:W-:Y:S05]  /*57e0*/  @P4 BRA `(.L_x_192) ;  /* 0x00000000000c4947 */ /* 0x000fea0003800000 */
[----:B------:R-:W5:Y:S02]  /*57f0*/  LDG.E.U8 R116, desc[UR36][R8.64+0x99] ;  /* 0x0000992408747981 */ /* 0x000f64000c1e1100 */
[----:B-----5:R-:W-:-:S05]  /*5800*/  PRMT R12, R116, 0x8880, RZ ;  /* 0x00008880740c7816 */ /* 0x020fca00000000ff */
[----:B------:R-:W-:-:S07]  /*5810*/  IMAD R15, R12, R115, RZ ;  /* 0x000000730c0f7224 */ /* 0x000fce00078e02ff */
.L_x_192:
[----:B------:R-:W-:Y:S05]  /*5820*/  BSYNC B1 ;  /* 0x0000000000017941 */ /* 0x000fea0003800000 */
.L_x_191:
        /* <DEDUP_REMOVED lines=13> */
.L_x_194:
[----:B------:R-:W-:Y:S05]  /*5900*/  BSYNC B1 ;  /* 0x0000000000017941 */ /* 0x000fea0003800000 */
.L_x_193:
[----:B0-----:R-:W-:Y:S01]  /*5910*/  @!P3 IMAD R13, R38, R114, R15 ;  /* 0x00000072260db224 */ /* 0x001fe200078e020f */
[----:B------:R-:W-:Y:S04]  /*5920*/  BSSY B1, `(.L_x_195) ;  /* 0x0000006000017945 */ /* 0x000fe80003800000 */
[----:B------:R0:W-:Y:S01]  /*5930*/  @!P3 STG.E.U8 desc[UR36][R6.64+0x98], R13 ;  /* 0x0000980d0600b986 */ /* 0x0001e2000c101124 */
[----:B------:R-:W-:Y:S05]  /*5940*/  @P2 BRA `(.L_x_196) ;  /* 0x00000000000c2947 */ /* 0x000fea0003800000 */
[----:B------:R-:W5:Y:S02]  /*5950*/  LDG.E.U8 R116, desc[UR36][R10.64+0x99] ;  /* 0x000099240a747981 */ /* 0x000f64000c1e1100 */
[----:B-----5:R-:W-:-:S05]  /*5960*/  PRMT R12, R116, 0x8880, RZ ;  /* 0x00008880740c7816 */ /* 0x020fca00000000ff */
[----:B------:R-:W-:-:S07]  /*5970*/  IMAD R15, R12, R115, RZ ;  /* 0x000000730c0f7224 */ /* 0x000fce00078e02ff */
.L_x_196:
[----:B------:R-:W-:Y:S05]  /*5980*/  BSYNC B1 ;  /* 0x0000000000017941 */ /* 0x000fea0003800000 */
.L_x_195:
[----:B------:R-:W-:Y:S01]  /*5990*/  @!P2 IMAD R39, R39, R114, R15 ;  /* 0x000000722727a224 */ /* 0x000fe200078e020f */
[----:B------:R-:W-:Y:S04]  /*59a0*/  BSSY B1, `(.L_x_197) ;  /* 0x0000006000017945 */ /* 0x000fe80003800000 */
[----:B------:R0:W-:Y:S01]  /*59b0*/  @!P2 STG.E.U8 desc[UR36][R6.64+0x99], R39 ;  /* 0x000099270600a986 */ /* 0x0001e2000c101124 */
[----:B------:R-:W-:Y:S05]  /*59c0*/  @P5 BRA `(.L_x_198) ;  /* 0x00000000000c5947 */ /* 0x000fea0003800000 */
[----:B------:R-:W5:Y:S02]  /*59d0*/  LDG.E.U8 R116, desc[UR36][R8.64+0xa0] ;  /* 0x0000a02408747981 */ /* 0x000f64000c1e1100 */
[----:B-----5:R-:W-:-:S05]  /*59e0*/  PRMT R12, R116, 0x8880, RZ ;  /* 0x00008880740c7816 */ /* 0x020fca00000000ff */
[----:B------:R-:W-:-:S07]  /*59f0*/  IMAD R15, R12, R115, RZ ;  /* 0x000000730c0f7224 */ /* 0x000fce00078e02ff */
.L_x_198:
[----:B------:R-:W-:Y:S05]  /*5a00*/  BSYNC B1 ;  /* 0x0000000000017941 */ /* 0x000fea0003800000 */
.L_x_197:
[----:B0-----:R-:W-:Y:S01]  /*5a10*/  @!P5 IMAD R13, R24, R114, R15 ;  /* 0x00000072180dd224 */ /* 0x001fe200078e020f */
[----:B------:R-:W-:Y:S04]  /*5a20*/  BSSY B1, `(.L_x_199) ;  /* 0x0000006000017945 */ /* 0x000fe80003800000 */
[----:B------:R0:W-:Y:S01]  /*5a30*/  @!P5 STG.E.U8 desc[UR36][R4.64+0xa0], R13 ;  /* 0x0000a00d0400d986 */ /* 0x0001e2000c101124 */
[----:B------:R-:W-:Y:S05]  /*5a40*/  @P4 BRA `(.L_x_200) ;  /* 0x00000000000c4947 */ /* 0x000fea0003800000 */
[----:B------:R-:W5:Y:S02]  /*5a50*/  LDG.E.U8 R116, desc[UR36][R8.64+0xa1] ;  /* 0x0000a12408747981 */ /* 0x000f64000c1e1100 */
[----:B-----5:R-:W-:-:S05]  /*5a60*/  PRMT R12, R116, 0x8880, RZ ;  /* 0x00008880740c7816 */ /* 0x020fca00000000ff */
[----:B------:R-:W-:-:S07]  /*5a70*/  IMAD R15, R12, R115, RZ ;  /* 0x000000730c0f7224 */ /* 0x000fce00078e02ff */
.L_x_200:
[----:B------:R-:W-:Y:S05]  /*5a80*/  BSYNC B1 ;  /* 0x0000000000017941 */ /* 0x000fea0003800000 */
.L_x_199:
        /* <DEDUP_REMOVED lines=9> */
[----:B------:R-:W-:Y:S01]  /*5b20*/  ISETP.LT.OR P3, PT, R0, 0x9, !P3 ;  /* 0x000000090000780c */ /* 0x000fe20005f61670 */
[----:B------:R-:W-:-:S12]  /*5b30*/  @P1 BRA `(.L_x_202) ;  /* 0x00000000000c1947 */ /* 0x000fd80003800000 */
[----:B------:R-:W5:Y:S02]  /*5b40*/  LDG.E.U8 R116, desc[UR36][R10.64+0xa0] ;  /* 0x0000a0240a747981 */ /* 0x000f64000c1e1100 */
[----:B-----5:R-:W-:-:S05]  /*5b50*/  PRMT R12, R116, 0x8880, RZ ;  /* 0x00008880740c7816 */ /* 0x020fca00000000ff */
[----:B------:R-:W-:-:S07]  /*5b60*/  IMAD R15, R12, R115, RZ ;  /* 0x000000730c0f7224 */ /* 0x000fce00078e02ff */
.L_x_202:
[----:B------:R-:W-:Y:S05]  /*5b70*/  BSYNC B1 ;  /* 0x0000000000017941 */ /* 0x000fea0003800000 */
.L_x_201:
[----:B------:R-:W-:Y:S01]  /*5b80*/  @!P1 IMAD R3, R26, R114, R15 ;  /* 0x000000721a039224 */ /* 0x000fe200078e020f */
[----:B------:R-:W-:Y:S04]  /*5b90*/  BSSY B1, `(.L_x_203) ;  /* 0x0000006000017945 */ /* 0x000fe80003800000 */
[----:B------:R0:W-:Y:S01]  /*5ba0*/  @!P1 STG.E.U8 desc[UR36][R6.64+0xa0], R3 ;  /* 0x0000a00306009986 */ /* 0x0001e2000c101124 */
[----:B------:R-:W-:Y:S05]  /*5bb0*/  @P0 BRA `(.L_x_204) ;  /* 0x00000000000c0947 */ /* 0x000fea0003800000 */
[----:B------:R-:W5:Y:S02]  /*5bc0*/  LDG.E.U8 R116, desc[UR36][R10.64+0xa1] ;  /* 0x0000a1240a747981 */ /* 0x000f64000c1e1100 */
[----:B-----5:R-:W-:-:S05]  /*5bd0*/  PRMT R12, R116, 0x8880, RZ ;  /* 0x00008880740c7816 */ /* 0x020fca00000000ff */
[----:B------:R-:W-:-:S07]  /*5be0*/  IMAD R15, R12, R115, RZ ;  /* 0x000000730c0f7224 */ /* 0x000fce00078e02ff */
.L_x_204:
[----:B------:R-:W-:Y:S05]  /*5bf0*/  BSYNC B1 ;  /* 0x0000000000017941 */ /* 0x000fea0003800000 */
.L_x_203:
[----:B------:R-:W-:Y:S01]  /*5c00*/  @!P0 IMAD R27, R27, R114, R15 ;  /* 0x000000721b1b8224 */ /* 0x000fe200078e020f */
[----:B------:R-:W-:Y:S04]  /*5c10*/  BSSY B1, `(.L_x_205) ;  /* 0x0000006000017945 */ /* 0x000fe80003800000 */
[----:B------:R0:W-:Y:S01]  /*5c20*/  @!P0 STG.E.U8 desc[UR36][R6.64+0xa1], R27 ;  /* 0x0000a11b06008986 */ /* 0x0001e2000c101124 */
[----:B------:R-:W-:Y:S05]  /*5c30*/  @P5 BRA `(.L_x_206) ;  /* 0x00000000000c5947 */ /* 0x000fea0003800000 */
[----:B------:R-:W5:Y:S02]  /*5c40*/  LDG.E.U8 R116, desc[UR36][R8.64+0xa8] ;  /* 0x0000a82408747981 */ /* 0x000f64000c1e1100 */
[----:B-----5:R-:W-:-:S05]  /*5c50*/  PRMT R12, R116, 0x8880, RZ ;  /* 0x00008880740c7816 */ /* 0x020fca00000000ff */
[----:B------:R-:W-:-:S07]  /*5c60*/  IMAD R15, R12, R115, RZ ;  /* 0x000000730c0f7224 */ /* 0x000fce00078e02ff */
.L_x_206:
[----:B------:R-:W-:Y:S05]  /*5c70*/  BSYNC B1 ;  /* 0x0000000000017941 */ /* 0x000fea0003800000 */
.L_x_205:
[----:B0-----:R-:W-:Y:S01]  /*5c80*/  @!P5 IMAD R3, R28, R114, R15 ;  /* 0x000000721c03d224 */ /* 0x001fe200078e020f */
[----:B------:R-:W-:Y:S04]  /*5c90*/  BSSY B1, `(.L_x_207) ;  /* 0x0000006000017945 */ /* 0x000fe80003800000 */
[----:B------:R0:W-:Y:S01]  /*5ca0*/  @!P5 STG.E.U8 desc[UR36][R4.64+0xa8], R3 ;  /* 0x0000a8030400d986 */ /* 0x0001e2000c101124 */
[----:B------:R-:W-:Y:S05]  /*5cb0*/  @P4 BRA `(.L_x_208) ;  /* 0x00000000000c4947 */ /* 0x000fea0003800000 */
[----:B------:R-:W5:Y:S02]  /*5cc0*/  LDG.E.U8 R116, desc[UR36][R8.64+0xa9] ;  /* 0x0000a92408747981 */ /* 0x000f64000c1e1100 */
[----:B-----5:R-:W-:-:S05]  /*5cd0*/  PRMT R12, R116, 0x8880, RZ ;  /* 0x00008880740c7816 */ /* 0x020fca00000000ff */
[----:B------:R-:W-:-:S07]  /*5ce0*/  IMAD R15, R12, R115, RZ ;  /* 0x000000730c0f7224 */ /* 0x000fce00078e02ff */
.L_x_208:
[----:B------:R-:W-:Y:S05]  /*5cf0*/  BSYNC B1 ;  /* 0x0000000000017941 */ /* 0x000fea0003800000 */
.L_x_207:
[----:B------:R-:W-:Y:S01]  /*5d00*/  @!P4 IMAD R29, R29, R114, R15 ;  /* 0x000000721d1dc224 */ /* 0x000fe200078e020f */
[----:B------:R-:W-:Y:S04]  /*5d10*/  BSSY B1, `(.L_x_209) ;  /* 0x0000006000017945 */ /* 0x000fe80003800000 */
[----:B------:R0:W-:Y:S01]  /*5d20*/  @!P4 STG.E.U8 desc[UR36][R4.64+0xa9], R29 ;  /* 0x0000a91d0400c986 */ /* 0x0001e2000c101124 */
[----:B------:R-:W-:Y:S05]  /*5d30*/  @P3 BRA `(.L_x_210) ;  /* 0x00000000000c3947 */ /* 0x000fea0003800000 */
[----:B------:R-:W0:Y:S02]  /*5d40*/  LDG.E.U8 R116, desc[UR36][R10.64+0xa8] ;  /* 0x0000a8240a747981 */ /* 0x000e24000c1e1100 */
[----:B01--4-:R-:W-:-:S05]  /*5d50*/  PRMT R4, R116, 0x8880, RZ ;  /* 0x0000888074047816 */ /* 0x013fca00000000ff */
[----:B------:R-:W-:-:S07]  /*5d60*/  IMAD R15, R4, R115, RZ ;  /* 0x00000073040f7224 */ /* 0x000fce00078e02ff */
.L_x_210:
[----:B------:R-:W-:Y:S05]  /*5d70*/  BSYNC B1 ;  /* 0x0000000000017941 */ /* 0x000fea0003800000 */
.L_x_209:
[----:B0-----:R-:W-:Y:S01]  /*5d80*/  @!P3 IMAD R3, R30, R114, R15 ;  /* 0x000000721e03b224 */ /* 0x001fe200078e020f */
[----:B------:R-:W-:Y:S01]  /*5d90*/  ISETP.LT.OR P2, PT, R0, 0x9, !P2 ;  /* 0x000000090000780c */ /* 0x000fe20005741670 */
[----:B------:R-:W-:Y:S03]  /*5da0*/  BSSY B1, `(.L_x_211) ;  /* 0x0000006000017945 */ /* 0x000fe60003800000 */
[----:B------:R0:W-:Y:S09]  /*5db0*/  @!P3 STG.E.U8 desc[UR36][R6.64+0xa8], R3 ;  /* 0x0000a8030600b986 */ /* 0x0001f2000c101124 */
[----:B------:R-:W-:Y:S05]  /*5dc0*/  @P2 BRA `(.L_x_212) ;  /* 0x00000000000c2947 */ /* 0x000fea0003800000 */
[----:B------:R-:W5:Y:S02]  /*5dd0*/  LDG.E.U8 R116, desc[UR36][R10.64+0xa9] ;  /* 0x0000a9240a747981 */ /* 0x000f64000c1e1100 */
[----:B-----5:R-:W-:-:S05]  /*5de0*/  PRMT R0, R116, 0x8880, RZ ;  /* 0x0000888074007816 */ /* 0x020fca00000000ff */
[----:B------:R-:W-:-:S07]  /*5df0*/  IMAD R15, R0, R115, RZ ;  /* 0x00000073000f7224 */ /* 0x000fce00078e02ff */
.L_x_212:
[----:B------:R-:W-:Y:S05]  /*5e00*/  BSYNC B1 ;  /* 0x0000000000017941 */ /* 0x000fea0003800000 */
.L_x_211:
[----:B------:R-:W-:Y:S01]  /*5e10*/  IMAD R15, R31, R114, R15 ;  /* 0x000000721f0f7224 */ /* 0x000fe200078e020f */
[----:B------:R-:W-:Y:S06]  /*5e20*/  @P2 BRA `(.L_x_213) ;  /* 0x0000001000d82947 */ /* 0x000fec0003800000 */
[----:B------:R0:W-:Y:S01]  /*5e30*/  STG.E.U8 desc[UR36][R6.64+0xa9], R15 ;  /* 0x0000a90f06007986 */ /* 0x0001e2000c101124 */
[----:B------:R-:W-:Y:S05]  /*5e40*/  BRA `(.L_x_213) ;  /* 0x0000001000d07947 */ /* 0x000fea0003800000 */
.L_x_36:
[C---:B------:R-:W-:Y:S02]  /*5e50*/  ISETP.GE.AND P4, PT, R0.reuse, 0x1, PT ;  /* 0x000000010000780c */ /* 0x040fe40003f86270 */
[----:B------:R-:W-:Y:S02]  /*5e60*/  ISETP.GE.AND P1, PT, R0, 0x9, PT ;  /* 0x000000090000780c */ /* 0x000fe40003f26270 */
[C---:B------:R-:W-:Y:S02]  /*5e70*/  ISETP.LT.OR P5, PT, R3.reuse, 0x1, !P4 ;  /* 0x000000010300780c */ /* 0x040fe400067a1670 */
[C---:B------:R-:W-:Y:S02]  /*5e80*/  ISETP.LT.OR P4, PT, R3.reuse, 0x2, !P4 ;  /* 0x000000020300780c */ /* 0x040fe40006781670 */
[C---:B------:R-:W-:Y:S02]  /*5e90*/  ISETP.LT.OR P3, PT, R3.reuse, 0x1, !P1 ;  /* 0x000000010300780c */ /* 0x040fe40004f61670 */
[----:B------:R-:W-:-:S02]  /*5ea0*/  ISETP.LT.OR P1, PT, R3, 0x2, !P1 ;  /* 0x000000020300780c */ /* 0x000fc40004f21670 */
[C---:B------:R-:W-:Y:S02]  /*5eb0*/  ISETP.GE.AND P2, PT, R3.reuse, 0x9, PT ;  /* 0x000000090300780c */ /* 0x040fe40003f46270 */
[----:B------:R-:W-:-:S03]  /*5ec0*/  ISETP.GE.AND P0, PT, R3, 0xa, PT ;  /* 0x0000000a0300780c */ /* 0x000fc60003f06270 */
[-C--:B------:R-:W-:Y:S02]  /*5ed0*/  @!P5 IMAD R9, R104, R114.reuse, RZ ;  /* 0x000000726809d224 */ /* 0x080fe400078e02ff */
[-C--:B------:R-:W-:Y:S02]  /*5ee0*/  @!P4 IMAD R105, R105, R114.reuse, RZ ;  /* 0x000000726969c224 */ /* 0x080fe400078e02ff */
[-C--:B------:R-:W-:Y:S01]  /*5ef0*/  @!P3 IMAD R11, R106, R114.reuse, RZ ;  /* 0x000000726a0bb224 */ /* 0x080fe200078e02ff */
[----:B------:R0:W-:Y:S01]  /*5f00*/  @!P5 STG.E.U8 desc[UR36][R4.64], R9 ;  /* 0x000000090400d986 */ /* 0x0001e2000c101124 */
[C---:B------:R-:W-:Y:S01]  /*5f10*/  ISETP.LT.OR P5, PT, R0.reuse, 0x1, !P0 ;  /* 0x000000010000780c */ /* 0x040fe200047a1670 */
[----:B------:R-:W-:Y:S01]  /*5f20*/  @!P1 IMAD R107, R107, R114, RZ ;  /* 0x000000726b6b9224 */ /* 0x000fe200078e02ff */
[C---:B------:R-:W-:Y:S01]  /*5f30*/  ISETP.LT.OR P0, PT, R0.reuse, 0x9, !P0 ;  /* 0x000000090000780c */ /* 0x040fe20004701670 */
[----:B------:R-:W-:Y:S01]  /*5f40*/  @!P4 STG.E.U8 desc[UR36][R4.64+0x1], R105 ;  /* 0x000001690400c986 */ /* 0x000fe2000c101124 */
[----:B------:R-:W-:-:S03]  /*5f50*/  ISETP.LT.OR P4, PT, R0, 0x1, !P2 ;  /* 0x000000010000780c */ /* 0x000fc60005781670 */
[----:B------:R-:W-:Y:S01]  /*5f60*/  @!P1 STG.E.U8 desc[UR36][R6.64+0x1], R107 ;  /* 0x0000016b06009986 */ /* 0x000fe2000c101124 */
[----:B------:R-:W-:Y:S02]  /*5f70*/  ISETP.LT.OR P1, PT, R0, 0x9, !P2 ;  /* 0x000000090000780c */ /* 0x000fe40005721670 */
[C---:B------:R-:W-:Y:S01]  /*5f80*/  ISETP.GE.AND P2, PT, R3.reuse, 0x12, PT ;  /* 0x000000120300780c */ /* 0x040fe20003f46270 */
[----:B------:R1:W-:Y:S01]  /*5f90*/  @!P3 STG.E.U8 desc[UR36][R6.64], R11 ;  /* 0x0000000b0600b986 */ /* 0x0003e2000c101124 */
[----:B------:R-:W-:Y:S01]  /*5fa0*/  ISETP.GE.AND P3, PT, R3, 0x11, PT ;  /* 0x000000110300780c */ /* 0x000fe20003f66270 */
[-C--:B------:R-:W-:Y:S02]  /*5fb0*/  @!P5 IMAD R109, R109, R114.reuse, RZ ;  /* 0x000000726d6dd224 */ /* 0x080fe400078e02ff */
[-C--:B------:R-:W-:Y:S02]  /*5fc0*/  @!P0 IMAD R111, R111, R114.reuse, RZ ;  /* 0x000000726f6f8224 */ /* 0x080fe400078e02ff */
[----:B------:R-:W-:Y:S01]  /*5fd0*/  @!P4 IMAD R13, R108, R114, RZ ;  /* 0x000000726c0dc224 */ /* 0x000fe200078e02ff */
[----:B------:R-:W-:Y:S01]  /*5fe0*/  @!P5 STG.E.U8 desc[UR36][R4.64+0x9], R109 ;  /* 0x0000096d0400d986 */ /* 0x000fe2000c101124 */
[----:B------:R-:W-:-:S02]  /*5ff0*/  ISETP.LT.OR P5, PT, R0, 0x1, !P2 ;  /* 0x000000010000780c */ /* 0x000fc400057a1670 */
[-C--:B0-----:R-:W-:Y:S01]  /*6000*/  @!P1 IMAD R9, R110, R114.reuse, RZ ;  /* 0x000000726e099224 */ /* 0x081fe200078e02ff */
[----:B------:R-:W-:Y:S01]  /*6010*/  @!P4 STG.E.U8 desc[UR36][R4.64+0x8], R13 ;  /* 0x0000080d0400c986 */ /* 0x000fe2000c101124 */
[C---:B------:R-:W-:Y:S02]  /*6020*/  ISETP.LT.OR P4, PT, R0.reuse, 0x1, !P3 ;  /* 0x000000010000780c */ /* 0x040fe40005f81670 */
[C---:B------:R-:W-:Y:S01]  /*6030*/  ISETP.LT.OR P2, PT, R0.reuse, 0x9, !P2 ;  /* 0x000000090000780c */ /* 0x040fe20005741670 */
[----:B------:R0:W-:Y:S01]  /*6040*/  @!P1 STG.E.U8 desc[UR36][R6.64+0x8], R9 ;  /* 0x0000080906009986 */ /* 0x0001e2000c101124 */
[----:B------:R-:W-:Y:S02]  /*6050*/  ISETP.LT.OR P1, PT, R0, 0x9, !P3 ;  /* 0x000000090000780c */ /* 0x000fe40005f21670 */
[C---:B------:R-:W-:Y:S01]  /*6060*/  ISETP.GE.AND P3, PT, R3.reuse, 0x19, PT ;  /* 0x000000190300780c */ /* 0x040fe20003f66270 */
[----:B------:R-:W-:Y:S01]  /*6070*/  @!P0 STG.E.U8 desc[UR36][R6.64+0x9], R111 ;  /* 0x0000096f06008986 */ /* 0x000fe2000c101124 */
[----:B------:R-:W-:Y:S01]  /*6080*/  ISETP.GE.AND P0, PT, R3, 0x1a, PT ;  /* 0x0000001a0300780c */ /* 0x000fe20003f06270 */
[----:B------:R-:W-:-:S04]  /*6090*/  @!P5 IMAD R97, R97, R114, RZ ;  /* 0x000000726161d224 */ /* 0x000fc800078e02ff */
[-C--:B-1----:R-:W-:Y:S01]  /*60a0*/  @!P4 IMAD R11, R96, R114.reuse, RZ ;  /* 0x00000072600bc224 */ /* 0x082fe200078e02ff */
[----:B------:R-:W-:Y:S01]  /*60b0*/  @!P5 STG.E.U8 desc[UR36][R4.64+0x11], R97 ;  /* 0x000011610400d986 */ /* 0x000fe2000c101124 */
[C---:B------:R-:W-:Y:S01]  /*60c0*/  ISETP.LT.OR P5, PT, R0.reuse, 0x1, !P0 ;  /* 0x000000010000780c */ /* 0x040fe200047a1670 */
[-C--:B------:R-:W-:Y:S01]  /*60d0*/  @!P2 IMAD R99, R99, R114.reuse, RZ ;  /* 0x000000726363a224 */ /* 0x080fe200078e02ff */
[C---:B------:R-:W-:Y:S01]  /*60e0*/  ISETP.LT.OR P0, PT, R0.reuse, 0x9, !P0 ;  /* 0x000000090000780c */ /* 0x040fe20004701670 */
[----:B------:R-:W-:Y:S01]  /*60f0*/  @!P4 STG.E.U8 desc[UR36][R4.64+0x10], R11 ;  /* 0x0000100b0400c986 */ /* 0x000fe2000c101124 */
[----:B------:R-:W-:Y:S01]  /*6100*/  ISETP.LT.OR P4, PT, R0, 0x1, !P3 ;  /* 0x000000010000780c */ /* 0x000fe20005f81670 */
[----:B0-----:R-:W-:Y:S02]  /*6110*/  @!P1 IMAD R9, R98, R114, RZ ;  /* 0x0000007262099224 */ /* 0x001fe400078e02ff */
[----:B------:R-:W-:Y:S01]  /*6120*/  @!P2 STG.E.U8 desc[UR36][R6.64+0x11], R99 ;  /* 0x000011630600a986 */ /* 0x000fe2000c101124 */
[----:B------:R-:W-:-:S03]  /*6130*/  ISETP.GE.AND P2, PT, R3, 0x22, PT ;  /* 0x000000220300780c */ /* 0x000fc60003f46270 */
[----:B------:R0:W-:Y:S01]  /*6140*/  @!P1 STG.E.U8 desc[UR36][R6.64+0x10], R9 ;  /* 0x0000100906009986 */ /* 0x0001e2000c101124 */
[----:B------:R-:W-:Y:S01]  /*6150*/  ISETP.LT.OR P1, PT, R0, 0x9, !P3 ;  /* 0x000000090000780c */ /* 0x000fe20005f21670 */
[-C--:B------:R-:W-:Y:S01]  /*6160*/  @!P5 IMAD R101, R101, R114.reuse, RZ ;  /* 0x000000726565d224 */ /* 0x080fe200078e02ff */
[----:B------:R-:W-:Y:S01]  /*6170*/  ISETP.GE.AND P3, PT, R3, 0x21, PT ;  /* 0x000000210300780c */ /* 0x000fe20003f66270 */
[-C--:B------:R-:W-:Y:S02]  /*6180*/  @!P0 IMAD R103, R103, R114.reuse, RZ ;  /* 0x0000007267678224 */ /* 0x080fe400078e02ff */
[----:B------:R-:W-:Y:S01]  /*6190*/  @!P4 IMAD R13, R100, R114, RZ ;  /* 0x00000072640dc224 */ /* 0x000fe200078e02ff */
[----:B------:R-:W-:Y:S01]  /*61a0*/  @!P5 STG.E.U8 desc[UR36][R4.64+0x19], R101 ;  /* 0x000019650400d986 */ /* 0x000fe2000c101124 */
[C---:B------:R-:W-:Y:S02]  /*61b0*/  ISETP.LT.OR P5, PT, R0.reuse, 0x1, !P2 ;  /* 0x000000010000780c */ /* 0x040fe400057a1670 */
[C---:B------:R-:W-:Y:S01]  /*61c0*/  ISETP.LT.OR P2, PT, R0.reuse, 0x9, !P2 ;  /* 0x000000090000780c */ /* 0x040fe20005741670 */
[----:B------:R-:W-:Y:S01]  /*61d0*/  @!P4 STG.E.U8 desc[UR36][R4.64+0x18], R13 ;  /* 0x0000180d0400c986 */ /* 0x000fe2000c101124 */
[----:B------:R-:W-:-:S02]  /*61e0*/  ISETP.LT.OR P4, PT, R0, 0x1, !P3 ;  /* 0x000000010000780c */ /* 0x000fc40005f81670 */
[----:B0-----:R-:W-:Y:S01]  /*61f0*/  @!P1 IMAD R9, R102, R114, RZ ;  /* 0x0000007266099224 */ /* 0x001fe200078e02ff */
        /* <DEDUP_REMOVED lines=97> */
[-C--:B0-----:R-:W-:Y:S01]  /*6810*/  @!P1 IMAD R9, R66, R114.reuse, RZ ;  /* 0x0000007242099224 */ /* 0x081fe200078e02ff */
[----:B------:R-:W-:Y:S01]  /*6820*/  @!P2 STG.E.U8 desc[UR36][R6.64+0x51], R67 ;  /* 0x000051430600a986 */ /* 0x000fe2000c101124 */
[----:B------:R-:W-:Y:S02]  /*6830*/  ISETP.LT.OR P0, PT, R0, 0x9, !P0 ;  /* 0x000000090000780c */ /* 0x000fe40004701670 */
[C---:B------:R-:W-:Y:S01]  /*6840*/  ISETP.GE.AND P2, PT, R3.reuse, 0x62, PT ;  /* 0x000000620300780c */ /* 0x040fe20003f46270 */
[----:B------:R0:W-:Y:S01]  /*6850*/  @!P1 STG.E.U8 desc[UR36][R6.64+0x50], R9 ;  /* 0x0000500906009986 */ /* 0x0001e2000c101124 */
[----:B------:R-:W-:Y:S01]  /*6860*/  ISETP.GE.AND P1, PT, R3, 0x61, PT ;  /* 0x000000610300780c */ /* 0x000fe20003f26270 */
[----:B------:R-:W-:-:S04]  /*6870*/  @!P5 IMAD R13, R68, R114, RZ ;  /* 0x00000072440dd224 */ /* 0x000fc800078e02ff */
[-C--:B------:R-:W-:Y:S01]  /*6880*/  @!P4 IMAD R69, R69, R114.reuse, RZ ;  /* 0x000000724545c224 */ /* 0x080fe200078e02ff */
[----:B------:R-:W-:Y:S01]  /*6890*/  @!P5 STG.E.U8 desc[UR36][R4.64+0x58], R13 ;  /* 0x0000580d0400d986 */ /* 0x000fe2000c101124 */
[C---:B------:R-:W-:Y:S02]  /*68a0*/  ISETP.LT.OR P5, PT, R0.reuse, 0x1, !P2 ;  /* 0x000000010000780c */ /* 0x040fe400057a1670 */
[-C--:B------:R-:W-:Y:S01]  /*68b0*/  @!P0 IMAD R71, R71, R114.reuse, RZ ;  /* 0x0000007247478224 */ /* 0x080fe200078e02ff */
[----:B------:R-:W-:Y:S01]  /*68c0*/  @!P4 STG.E.U8 desc[UR36][R4.64+0x59], R69 ;  /* 0x000059450400c986 */ /* 0x000fe2000c101124 */
[----:B------:R-:W-:Y:S01]  /*68d0*/  ISETP.LT.OR P4, PT, R0, 0x1, !P1 ;  /* 0x000000010000780c */ /* 0x000fe20004f81670 */
[----:B0-----:R-:W-:Y:S01]  /*68e0*/  @!P3 IMAD R9, R70, R114, RZ ;  /* 0x000000724609b224 */ /* 0x001fe200078e02ff */
[C---:B------:R-:W-:Y:S01]  /*68f0*/  ISETP.LT.OR P2, PT, R0.reuse, 0x9, !P2 ;  /* 0x000000090000780c */ /* 0x040fe20005741670 */
[----:B------:R-:W-:Y:S01]  /*6900*/  @!P0 STG.E.U8 desc[UR36][R6.64+0x59], R71 ;  /* 0x0000594706008986 */ /* 0x000fe2000c101124 */
[----:B------:R-:W-:-:S02]  /*6910*/  ISETP.LT.OR P1, PT, R0, 0x9, !P1 ;  /* 0x000000090000780c */ /* 0x000fc40004f21670 */
[C---:B------:R-:W-:Y:S01]  /*6920*/  ISETP.GE.AND P0, PT, R3.reuse, 0x6a, PT ;  /* 0x0000006a0300780c */ /* 0x040fe20003f06270 */
[----:B------:R0:W-:Y:S01]  /*6930*/  @!P3 STG.E.U8 desc[UR36][R6.64+0x58], R9 ;  /* 0x000058090600b986 */ /* 0x0001e2000c101124 */
[----:B------:R-:W-:Y:S01]  /*6940*/  ISETP.GE.AND P3, PT, R3, 0x69, PT ;  /* 0x000000690300780c */ /* 0x000fe20003f66270 */
[----:B------:R-:W-:-:S04]  /*6950*/  @!P5 IMAD R57, R57, R114, RZ ;  /* 0x000000723939d224 */ /* 0x000fc800078e02ff */
[-C--:B------:R-:W-:Y:S01]  /*6960*/  @!P4 IMAD R11, R56, R114.reuse, RZ ;  /* 0x00000072380bc224 */ /* 0x080fe200078e02ff */
[----:B------:R-:W-:Y:S01]  /*6970*/  @!P5 STG.E.U8 desc[UR36][R4.64+0x61], R57 ;  /* 0x000061390400d986 */ /* 0x000fe2000c101124 */
[C---:B------:R-:W-:Y:S01]  /*6980*/  ISETP.LT.OR P5, PT, R0.reuse, 0x1, !P0 ;  /* 0x000000010000780c */ /* 0x040fe200047a1670 */
[-C--:B------:R-:W-:Y:S02]  /*6990*/  @!P2 IMAD R59, R59, R114.reuse, RZ ;  /* 0x000000723b3ba224 */ /* 0x080fe400078e02ff */
        /* <DEDUP_REMOVED lines=31> */
[----:B------:R-:W-:Y:S01]  /*6b90*/  ISETP.LT.OR P3, PT, R0, 0x9, !P3 ;  /* 0x000000090000780c */ /* 0x000fe20005f61670 */
[----:B------:R-:W-:Y:S01]  /*6ba0*/  @!P0 STG.E.U8 desc[UR36][R6.64+0x71], R51 ;  /* 0x0000713306008986 */ /* 0x000fe2000c101124 */
[----:B------:R-:W-:-:S02]  /*6bb0*/  ISETP.GE.AND P0, PT, R3, 0x81, PT ;  /* 0x000000810300780c */ /* 0x000fc40003f06270 */
[----:B------:R-:W-:Y:S01]  /*6bc0*/  ISETP.LT.OR P2, PT, R0, 0x9, !P2 ;  /* 0x000000090000780c */ /* 0x000fe20005741670 */
[----:B------:R0:W-:Y:S01]  /*6bd0*/  @!P1 STG.E.U8 desc[UR36][R6.64+0x70], R9 ;  /* 0x0000700906009986 */ /* 0x0001e2000c101124 */
[----:B------:R-:W-:Y:S01]  /*6be0*/  ISETP.GE.AND P1, PT, R3, 0x82, PT ;  /* 0x000000820300780c */ /* 0x000fe20003f26270 */
[----:B------:R-:W-:-:S04]  /*6bf0*/  @!P5 IMAD R13, R52, R114, RZ ;  /* 0x00000072340dd224 */ /* 0x000fc800078e02ff */
[-C--:B------:R-:W-:Y:S01]  /*6c00*/  @!P4 IMAD R53, R53, R114.reuse, RZ ;  /* 0x000000723535c224 */ /* 0x080fe200078e02ff */
[----:B------:R-:W-:Y:S01]  /*6c10*/  @!P5 STG.E.U8 desc[UR36][R4.64+0x78], R13 ;  /* 0x0000780d0400d986 */ /* 0x000fe2000c101124 */
[C---:B------:R-:W-:Y:S02]  /*6c20*/  ISETP.LT.OR P5, PT, R0.reuse, 0x1, !P1 ;  /* 0x000000010000780c */ /* 0x040fe40004fa1670 */
[C---:B------:R-:W-:Y:S01]  /*6c30*/  ISETP.LT.OR P1, PT, R0.reuse, 0x9, !P1 ;  /* 0x000000090000780c */ /* 0x040fe20004f21670 */
[----:B------:R-:W-:Y:S01]  /*6c40*/  @!P4 STG.E.U8 desc[UR36][R4.64+0x79], R53 ;  /* 0x000079350400c986 */ /* 0x000fe2000c101124 */
[----:B------:R-:W-:Y:S01]  /*6c50*/  ISETP.LT.OR P4, PT, R0, 0x1, !P0 ;  /* 0x000000010000780c */ /* 0x000fe20004781670 */
[-C--:B0-----:R-:W-:Y:S01]  /*6c60*/  @!P3 IMAD R9, R54, R114.reuse, RZ ;  /* 0x000000723609b224 */ /* 0x081fe200078e02ff */
[----:B------:R-:W-:Y:S01]  /*6c70*/  ISETP.LT.OR P0, PT, R0, 0x9, !P0 ;  /* 0x000000090000780c */ /* 0x000fe20004701670 */
[----:B------:R-:W-:-:S03]  /*6c80*/  @!P2 IMAD R55, R55, R114, RZ ;  /* 0x000000723737a224 */ /* 0x000fc600078e02ff */
[----:B------:R0:W-:Y:S01]  /*6c90*/  @!P3 STG.E.U8 desc[UR36][R6.64+0x78], R9 ;  /* 0x000078090600b986 */ /* 0x0001e2000c101124 */
[----:B------:R-:W-:Y:S02]  /*6ca0*/  ISETP.GE.AND P3, PT, R3, 0x89, PT ;  /* 0x000000890300780c */ /* 0x000fe40003f66270 */
[-C--:B------:R-:W-:Y:S01]  /*6cb0*/  @!P5 IMAD R41, R41, R114.reuse, RZ ;  /* 0x000000722929d224 */ /* 0x080fe200078e02ff */
[----:B------:R-:W-:Y:S01]  /*6cc0*/  @!P2 STG.E.U8 desc[UR36][R6.64+0x79], R55 ;  /* 0x000079370600a986 */ /* 0x000fe2000c101124 */
[----:B------:R-:W-:Y:S01]  /*6cd0*/  ISETP.GE.AND P2, PT, R3, 0x8a, PT ;  /* 0x0000008a0300780c */ /* 0x000fe20003f46270 */
[-C--:B------:R-:W-:Y:S02]  /*6ce0*/  @!P1 IMAD R43, R43, R114.reuse, RZ ;  /* 0x000000722b2b9224 */ /* 0x080fe400078e02ff */
[-C--:B------:R-:W-:Y:S01]  /*6cf0*/  @!P4 IMAD R11, R40, R114.reuse, RZ ;  /* 0x00000072280bc224 */ /* 0x080fe200078e02ff */
[----:B------:R-:W-:Y:S01]  /*6d00*/  @!P5 STG.E.U8 desc[UR36][R4.64+0x81], R41 ;  /* 0x000081290400d986 */ /* 0x000fe2000c101124 */
[----:B------:R-:W-:Y:S01]  /*6d10*/  ISETP.LT.OR P5, PT, R0, 0x1, !P2 ;  /* 0x000000010000780c */ /* 0x000fe200057a1670 */
[----:B0-----:R-:W-:-:S02]  /*6d20*/  @!P0 IMAD R9, R42, R114, RZ ;  /* 0x000000722a098224 */ /* 0x001fc400078e02ff */
[----:B------:R-:W-:Y:S01]  /*6d30*/  @!P4 STG.E.U8 desc[UR36][R4.64+0x80], R11 ;  /* 0x0000800b0400c986 */ /* 0x000fe2000c101124 */
[C---:B------:R-:W-:Y:S02]  /*6d40*/  ISETP.LT.OR P4, PT, R0.reuse, 0x1, !P3 ;  /* 0x000000010000780c */ /* 0x040fe40005f81670 */
[C---:B------:R-:W-:Y:S01]  /*6d50*/  ISETP.LT.OR P3, PT, R0.reuse, 0x9, !P3 ;  /* 0x000000090000780c */ /* 0x040fe20005f61670 */
[----:B------:R0:W-:Y:S01]  /*6d60*/  @!P0 STG.E.U8 desc[UR36][R6.64+0x80], R9 ;  /* 0x0000800906008986 */ /* 0x0001e2000c101124 */
[C---:B------:R-:W-:Y:S02]  /*6d70*/  ISETP.GE.AND P0, PT, R3.reuse, 0x91, PT ;  /* 0x000000910300780c */ /* 0x040fe40003f06270 */
[----:B------:R-:W-:Y:S01]  /*6d80*/  ISETP.LT.OR P2, PT, R0, 0x9, !P2 ;  /* 0x000000090000780c */ /* 0x000fe20005741670 */
[----:B------:R-:W-:Y:S01]  /*6d90*/  @!P1 STG.E.U8 desc[UR36][R6.64+0x81], R43 ;  /* 0x0000812b06009986 */ /* 0x000fe2000c101124 */
[----:B------:R-:W-:Y:S01]  /*6da0*/  ISETP.GE.AND P1, PT, R3, 0x92, PT ;  /* 0x000000920300780c */ /* 0x000fe20003f26270 */
[----:B------:R-:W-:-:S04]  /*6db0*/  @!P5 IMAD R45, R45, R114, RZ ;  /* 0x000000722d2dd224 */ /* 0x000fc800078e02ff */
[-C--:B------:R-:W-:Y:S01]  /*6dc0*/  @!P4 IMAD R13, R44, R114.reuse, RZ ;  /* 0x000000722c0dc224 */ /* 0x080fe200078e02ff */
[----:B------:R-:W-:Y:S01]  /*6dd0*/  @!P5 STG.E.U8 desc[UR36][R4.64+0x89], R45 ;  /* 0x0000892d0400d986 */ /* 0x000fe2000c101124 */
[----:B------:R-:W-:Y:S01]  /*6de0*/  ISETP.LT.OR P5, PT, R0, 0x1, !P1 ;  /* 0x000000010000780c */ /* 0x000fe20004fa1670 */
[-C--:B0-----:R-:W-:Y:S01]  /*6df0*/  @!P3 IMAD R9, R46, R114.reuse, RZ ;  /* 0x000000722e09b224 */ /* 0x081fe200078e02ff */
[C---:B------:R-:W-:Y:S01]  /*6e00*/  ISETP.LT.OR P1, PT, R0.reuse, 0x9, !P1 ;  /* 0x000000090000780c */ /* 0x040fe20004f21670 */
[----:B------:R-:W-:Y:S01]  /*6e10*/  @!P4 STG.E.U8 desc[UR36][R4.64+0x88], R13 ;  /* 0x0000880d0400c986 */ /* 0x000fe2000c101124 */
[C---:B------:R-:W-:Y:S01]  /*6e20*/  ISETP.LT.OR P4, PT, R0.reuse, 0x1, !P0 ;  /* 0x000000010000780c */ /* 0x040fe20004781670 */
[----:B------:R-:W-:Y:S01]  /*6e30*/  @!P2 IMAD R47, R47, R114, RZ ;  /* 0x000000722f2fa224 */ /* 0x000fe200078e02ff */
[----:B------:R-:W-:Y:S01]  /*6e40*/  ISETP.LT.OR P0, PT, R0, 0x9, !P0 ;  /* 0x000000090000780c */ /* 0x000fe20004701670 */
[----:B------:R0:W-:Y:S01]  /*6e50*/  @!P3 STG.E.U8 desc[UR36][R6.64+0x88], R9 ;  /* 0x000088090600b986 */ /* 0x0001e2000c101124 */
[----:B------:R-:W-:-:S03]  /*6e60*/  ISETP.GE.AND P3, PT, R3, 0x99, PT ;  /* 0x000000990300780c */ /* 0x000fc60003f66270 */
[----:B------:R-:W-:Y:S01]  /*6e70*/  @!P2 STG.E.U8 desc[UR36][R6.64+0x89], R47 ;  /* 0x0000892f0600a986 */ /* 0x000fe2000c101124 */
[----:B------:R-:W-:Y:S01]  /*6e80*/  ISETP.GE.AND P2, PT, R3, 0x9a, PT ;  /* 0x0000009a0300780c */ /* 0x000fe20003f46270 */
[-C--:B------:R-:W-:Y:S02]  /*6e90*/  @!P5 IMAD R33, R33, R114.reuse, RZ ;  /* 0x000000722121d224 */ /* 0x080fe400078e02ff */
[-C--:B------:R-:W-:Y:S02]  /*6ea0*/  @!P1 IMAD R35, R35, R114.reuse, RZ ;  /* 0x0000007223239224 */ /* 0x080fe400078e02ff */
[-C--:B------:R-:W-:Y:S01]  /*6eb0*/  @!P4 IMAD R11, R32, R114.reuse, RZ ;  /* 0x00000072200bc224 */ /* 0x080fe200078e02ff */
[----:B------:R-:W-:Y:S01]  /*6ec0*/  @!P5 STG.E.U8 desc[UR36][R4.64+0x91], R33 ;  /* 0x000091210400d986 */ /* 0x000fe2000c101124 */
[----:B------:R-:W-:Y:S01]  /*6ed0*/  ISETP.LT.OR P5, PT, R0, 0x1, !P2 ;  /* 0x000000010000780c */ /* 0x000fe200057a1670 */
[----:B0-----:R-:W-:Y:S01]  /*6ee0*/  @!P0 IMAD R9, R34, R114, RZ ;  /* 0x0000007222098224 */ /* 0x001fe200078e02ff */
[C---:B------:R-:W-:Y:S01]  /*6ef0*/  ISETP.LT.OR P2, PT, R0.reuse, 0x9, !P2 ;  /* 0x000000090000780c */ /* 0x040fe20005741670 */
[----:B------:R-:W-:Y:S01]  /*6f00*/  @!P4 STG.E.U8 desc[UR36][R4.64+0x90], R11 ;  /* 0x0000900b0400c986 */ /* 0x000fe2000c101124 */
[----:B------:R-:W-:-:S02]  /*6f10*/  ISETP.LT.OR P4, PT, R0, 0x1, !P3 ;  /* 0x000000010000780c */ /* 0x000fc40005f81670 */
        /* <DEDUP_REMOVED lines=24> */
[----:B------:R-:W-:Y:S01]  /*70a0*/  @!P1 IMAD R3, R26, R114, RZ ;  /* 0x000000721a039224 */ /* 0x000fe200078e02ff */
[C---:B------:R-:W-:Y:S01]  /*70b0*/  ISETP.LT.OR P2, PT, R0.reuse, 0x9, !P2 ;  /* 0x000000090000780c */ /* 0x040fe20005741670 */
[----:B------:R1:W-:Y:S01]  /*70c0*/  @!P4 STG.E.U8 desc[UR36][R4.64+0xa0], R11 ;  /* 0x0000a00b0400c986 */ /* 0x0003e2000c101124 */
[----:B------:R-:W-:-:S02]  /*70d0*/  ISETP.LT.OR P4, PT, R0, 0x1, !P3 ;  /* 0x000000010000780c */ /* 0x000fc40005f81670 */
[----:B------:R-:W-:Y:S01]  /*70e0*/  ISETP.LT.OR P3, PT, R0, 0x9, !P3 ;  /* 0x000000090000780c */ /* 0x000fe20005f61670 */
[----:B------:R2:W-:Y:S04]  /*70f0*/  @!P1 STG.E.U8 desc[UR36][R6.64+0xa0], R3 ;  /* 0x0000a00306009986 */ /* 0x0005e8000c101124 */
[----:B------:R2:W-:Y:S02]  /*7100*/  @!P0 STG.E.U8 desc[UR36][R6.64+0xa1], R27 ;  /* 0x0000a11b06008986 */ /* 0x0005e4000c101124 */
[-C--:B------:R-:W-:Y:S02]  /*7110*/  @!P5 IMAD R29, R29, R114.reuse, RZ ;  /* 0x000000721d1dd224 */ /* 0x080fe400078e02ff */
[-C--:B------:R-:W-:Y:S02]  /*7120*/  @!P2 IMAD R31, R31, R114.reuse, RZ ;  /* 0x000000721f1fa224 */ /* 0x080fe400078e02ff */
[-C--:B0-----:R-:W-:Y:S01]  /*7130*/  @!P4 IMAD R9, R28, R114.reuse, RZ ;  /* 0x000000721c09c224 */ /* 0x081fe200078e02ff */
[----:B------:R2:W-:Y:S01]  /*7140*/  @!P5 STG.E.U8 desc[UR36][R4.64+0xa9], R29 ;  /* 0x0000a91d0400d986 */ /* 0x0005e2000c101124 */
[----:B-1----:R-:W-:-:S03]  /*7150*/  @!P3 IMAD R11, R30, R114, RZ ;  /* 0x000000721e0bb224 */ /* 0x002fc600078e02ff */
[----:B------:R2:W-:Y:S04]  /*7160*/  @!P4 STG.E.U8 desc[UR36][R4.64+0xa8], R9 ;  /* 0x0000a8090400c986 */ /* 0x0005e8000c101124 */
[----:B------:R2:W-:Y:S04]  /*7170*/  @!P3 STG.E.U8 desc[UR36][R6.64+0xa8], R11 ;  /* 0x0000a80b0600b986 */ /* 0x0005e8000c101124 */
[----:B------:R2:W-:Y:S02]  /*7180*/  @!P2 STG.E.U8 desc[UR36][R6.64+0xa9], R31 ;  /* 0x0000a91f0600a986 */ /* 0x0005e4000c101124 */
.L_x_213:
[----:B------:R-:W-:Y:S05]  /*7190*/  BSYNC B0 ;  /* 0x0000000000007941 */ /* 0x000fea0003800000 */
.L_x_35:
[----:B------:R-:W-:Y:S01]  /*71a0*/  ULDC UR4, c[0x0][0xc] ;  /* 0x0000030000047ab9 */ /* 0x000fe20000000800 */
[----:B------:R-:W-:Y:S01]  /*71b0*/  ULDC UR5, c[0x0][0x10] ;  /* 0x0000040000057ab9 */ /* 0x000fe20000000800 */
[----:B0-2---:R-:W0:Y:S01]  /*71c0*/  LDC R3, c[0x0][0x14] ;  /* 0x00000500ff037b82 */ /* 0x005e220000000800 */
[----:B------:R-:W-:Y:S01]  /*71d0*/  UIMAD.WIDE.U32 UR4, UR4, UR5, URZ ;  /* 0x00000005040472a5 */ /* 0x000fe2000f8e003f */
[----:B------:R-:W-:Y:S01]  /*71e0*/  PRMT R0, RZ, 0x7610, R0 ;  /* 0x00007610ff007816 */ /* 0x000fe20000000000 */
[----:B------:R-:W-:Y:S02]  /*71f0*/  IMAD.MOV.U32 R117, RZ, RZ, -0x1 ;  /* 0xffffffffff757424 */ /* 0x000fe400078e00ff */
[----:B------:R-:W-:Y:S02]  /*7200*/  IMAD.MOV.U32 R112, RZ, RZ, -0x1 ;  /* 0xffffffffff707424 */ /* 0x000fe400078e00ff */
[----:B0-----:R-:W-:-:S04]  /*7210*/  IMAD.WIDE.U32 R16, R3, UR4, R16 ;  /* 0x0000000403107c25 */ /* 0x001fc8000f8e0010 */
[----:B------:R-:W-:Y:S01]  /*7220*/  IMAD R3, R3, UR5, RZ ;  /* 0x0000000503037c24 */ /* 0x000fe2000f8e02ff */
[----:B------:R-:W-:Y:S02]  /*7230*/  ULDC.64 UR4, c[0x0][0x650] ;  /* 0x0001940000047ab9 */ /* 0x000fe40000000a00 */
[----:B------:R-:W-:Y:S01]  /*7240*/  ISETP.GE.U32.AND P0, PT, R16, UR4, PT ;  /* 0x0000000410007c0c */ /* 0x000fe2000bf06070 */
[----:B------:R-:W-:-:S05]  /*7250*/  IMAD.IADD R17, R17, 0x1, R3 ;  /* 0x0000000111117824 */ /* 0x000fca00078e0203 */
[----:B------:R-:W-:-:S13]  /*7260*/  ISETP.GE.U32.AND.EX P0, PT, R17, UR5, PT, P0 ;  /* 0x0000000511007c0c */ /* 0x000fda000bf06100 */
[----:B------:R-:W-:Y:S05]  /*7270*/  @P0 BRA `(.L_x_214) ;  /* 0x0000000400640947 */ /* 0x000fea0003800000 */
[----:B------:R-:W0:Y:S01]  /*7280*/  S2R R12, SR_CTAID.X ;  /* 0x00000000000c7919 */ /* 0x000e220000002500 */
[----:B------:R-:W2:Y:S01]  /*7290*/  LDC.64 R10, c[0x0][0x628] ;  /* 0x00018a00ff0a7b82 */ /* 0x000ea20000000a00 */
[----:B------:R-:W-:Y:S01]  /*72a0*/  ULDC UR4, c[0x0][0x150] ;  /* 0x0000540000047ab9 */ /* 0x000fe20000000800 */
[----:B------:R-:W-:Y:S01]  /*72b0*/  IMAD.MOV.U32 R8, RZ, RZ, R16 ;  /* 0x000000ffff087224 */ /* 0x000fe200078e0010 */
[----:B------:R-:W0:Y:S01]  /*72c0*/  S2R R24, SR_CTAID.Y ;  /* 0x0000000000187919 */ /* 0x000e220000002600 */
[----:B------:R-:W-:-:S04]  /*72d0*/  IMAD.MOV.U32 R9, RZ, RZ, R17 ;  /* 0x000000ffff097224 */ /* 0x000fc800078e0011 */
[----:B------:R-:W1:Y:S08]  /*72e0*/  LDC R21, c[0x0][0x144] ;  /* 0x00005100ff157b82 */ /* 0x000e700000000800 */
[----:B------:R-:W1:Y:S08]  /*72f0*/  LDC R0, c[0x0][0x630] ;  /* 0x00018c00ff007b82 */ /* 0x000e700000000800 */
[----:B------:R-:W1:Y:S01]  /*7300*/  LDC.64 R14, c[0x0][0x620] ;  /* 0x00018800ff0e7b82 */ /* 0x000e620000000a00 */
[----:B--2---:R-:W-:-:S04]  /*7310*/  ISETP.NE.U32.AND P0, PT, R10, RZ, PT ;  /* 0x000000ff0a00720c */ /* 0x004fc80003f05070 */
[----:B------:R-:W-:Y:S02]  /*7320*/  ISETP.NE.AND.EX P0, PT, R11, RZ, PT, P0 ;  /* 0x000000ff0b00720c */ /* 0x000fe40003f05300 */
[----:B0-----:R-:W-:-:S05]  /*7330*/  I2FP.F32.U32 R3, R12 ;  /* 0x0000000c00037245 */ /* 0x001fca0000201000 */
[----:B------:R-:W-:-:S04]  /*7340*/  FMUL R3, R3, UR4 ;  /* 0x0000000403037c20 */ /* 0x000fc80008400000 */
[----:B------:R0:W2:Y:S02]  /*7350*/  F2I.U32.TRUNC.NTZ R20, R3 ;  /* 0x0000000300147305 */ /* 0x0000a4000020f000 */
[----:B------:R-:W-:Y:S05]  /*7360*/  @!P0 BRA `(.L_x_215) ;  /* 0x0000000000288947 */ /* 0x000fea0003800000 */
[----:B0-----:R-:W0:Y:S02]  /*7370*/  LDC R3, c[0x0][0x634] ;  /* 0x00018d00ff037b82 */ /* 0x001e240000000800 */
[----:B0-----:R-:W-:-:S05]  /*7380*/  IADD3 R3, P0, R16, R3, RZ ;  /* 0x0000000310037210 */ /* 0x001fca0007f1e0ff */
[----:B------:R-:W-:-:S04]  /*7390*/  IMAD.X R13, RZ, RZ, R17, P0 ;  /* 0x000000ffff0d7224 */ /* 0x000fc800000e0611 */
[----:B-1--4-:R-:W-:-:S04]  /*73a0*/  IMAD.WIDE.U32 R4, R13, R10, RZ ;  /* 0x0000000a0d047225 */ /* 0x012fc800078e00ff */
[----:B---3--:R-:W-:-:S04]  /*73b0*/  IMAD.WIDE.U32 R6, P0, R3, R11, R4 ;  /* 0x0000000b03067225 */ /* 0x008fc80007800004 */
[----:B------:R-:W-:-:S04]  /*73c0*/  IMAD.WIDE.U32 R4, R3, R10, RZ ;  /* 0x0000000a03047225 */ /* 0x000fc800078e00ff */
[----:B------:R-:W-:Y:S01]  /*73d0*/  IMAD.X R9, RZ, RZ, RZ, P0 ;  /* 0x000000ffff097224 */ /* 0x000fe200000e06ff */
[----:B------:R-:W-:Y:S01]  /*73e0*/  IADD3 RZ, P0, R5, R6, RZ ;  /* 0x0000000605ff7210 */ /* 0x000fe20007f1e0ff */
[----:B------:R-:W-:-:S04]  /*73f0*/  IMAD.MOV.U32 R8, RZ, RZ, R7 ;  /* 0x000000ffff087224 */ /* 0x000fc800078e0007 */
[----:B------:R-:W-:-:S08]  /*7400*/  IMAD.WIDE.U32.X R8, R13, R11, R8, P0 ;  /* 0x0000000b0d087225 */ /* 0x000fd000000e0408 */
.L_x_215:
[----:B------:R-:W4:Y:S01]  /*7410*/  LDC.64 R30, c[0x0][0x640] ;  /* 0x00019000ff1e7b82 */ /* 0x000f220000000a00 */
[-CC-:B-1----:R-:W-:Y:S01]  /*7420*/  SHF.R.U64 R112, R8, R0.reuse, R9.reuse ;  /* 0x0000000008707219 */ /* 0x182fe20000001209 */
[----:B--2---:R-:W-:Y:S01]  /*7430*/  IMAD.MOV R20, RZ, RZ, -R20 ;  /* 0x000000ffff147224 */ /* 0x004fe200078e0a14 */
[----:B------:R-:W-:Y:S01]  /*7440*/  SHF.R.U32.HI R0, RZ, R0, R9 ;  /* 0x00000000ff007219 */ /* 0x000fe20000011609 */
[----:B------:R-:W-:Y:S01]  /*7450*/  ULDC UR4, c[0x0][0x154] ;  /* 0x0000550000047ab9 */ /* 0x000fe20000000800 */
[----:B0-----:R-:W-:Y:S01]  /*7460*/  IADD3 R3, P0, RZ, -R112, RZ ;  /* 0x80000070ff037210 */ /* 0x001fe20007f1e0ff */
[----:B------:R-:W-:Y:S02]  /*7470*/  IMAD R26, R21, R20, R12 ;  /* 0x00000014151a7224 */ /* 0x000fe400078e020c */
[----:B---3--:R-:W0:Y:S01]  /*7480*/  LDC R6, c[0x0][0x618] ;  /* 0x00018600ff067b82 */ /* 0x008e220000000800 */
[----:B------:R-:W-:Y:S02]  /*7490*/  IMAD.MOV.U32 R7, RZ, RZ, 0x1 ;  /* 0x00000001ff077424 */ /* 0x000fe400078e00ff */
[----:B----4-:R-:W-:-:S04]  /*74a0*/  IMAD.X R5, RZ, RZ, ~R0, P0 ;  /* 0x000000ffff057224 */ /* 0x010fc800000e0e00 */
[-C--:B------:R-:W-:Y:S01]  /*74b0*/  IMAD R0, R5, R14.reuse, RZ ;  /* 0x0000000e05007224 */ /* 0x080fe200078e02ff */
[----:B------:R-:W1:Y:S01]  /*74c0*/  LDC R8, c[0x0][0x608] ;  /* 0x00018200ff087b82 */ /* 0x000e620000000800 */
[----:B------:R-:W-:-:S04]  /*74d0*/  IMAD.WIDE.U32 R4, R3, R14, R16 ;  /* 0x0000000e03047225 */ /* 0x000fc800078e0010 */
[----:B------:R-:W-:Y:S01]  /*74e0*/  IMAD R3, R3, R15, R0 ;  /* 0x0000000f03037224 */ /* 0x000fe200078e0200 */
[----:B------:R-:W-:Y:S02]  /*74f0*/  I2FP.F32.U32 R0, R24 ;  /* 0x0000001800007245 */ /* 0x000fe40000201000 */
[----:B------:R-:W2:Y:S01]  /*7500*/  LDC R28, c[0x0][0x658] ;  /* 0x00019600ff1c7b82 */ /* 0x000ea20000000800 */
[----:B------:R-:W-:Y:S01]  /*7510*/  IMAD.IADD R3, R5, 0x1, R3 ;  /* 0x0000000105037824 */ /* 0x000fe200078e0203 */
[----:B------:R-:W-:Y:S01]  /*7520*/  ISETP.NE.U32.AND P0, PT, R30, RZ, PT ;  /* 0x000000ff1e00720c */ /* 0x000fe20003f05070 */
[----:B------:R-:W-:Y:S01]  /*7530*/  FMUL R0, R0, UR4 ;  /* 0x0000000400007c20 */ /* 0x000fe20008400000 */
[----:B------:R-:W-:Y:S02]  /*7540*/  IMAD.MOV.U32 R5, RZ, RZ, -0x1 ;  /* 0xffffffffff057424 */ /* 0x000fe400078e00ff */
[----:B------:R-:W-:Y:S01]  /*7550*/  ISETP.NE.AND.EX P0, PT, R31, RZ, PT, P0 ;  /* 0x000000ff1f00720c */ /* 0x000fe20003f05300 */
[----:B------:R3:W4:Y:S01]  /*7560*/  F2I.U32.TRUNC.NTZ R13, R0 ;  /* 0x00000000000d7305 */ /* 0x000722000020f000 */
[----:B------:R-:W3:Y:S01]  /*7570*/  LDC R15, c[0x0][0x148] ;  /* 0x00005200ff0f7b82 */ /* 0x000ee20000000800 */
[----:B0-----:R-:W-:-:S02]  /*7580*/  SHF.R.U64 R12, R4, R6, R3 ;  /* 0x00000006040c7219 */ /* 0x001fc40000001203 */
[----:B------:R-:W-:-:S05]  /*7590*/  SHF.R.U32.HI R3, RZ, R6, R3 ;  /* 0x00000006ff037219 */ /* 0x000fca0000011603 */
[----:B------:R-:W0:Y:S01]  /*75a0*/  LDC R20, c[0x0][0x600] ;  /* 0x00018000ff147b82 */ /* 0x000e220000000800 */
[-CC-:B-1----:R-:W-:Y:S02]  /*75b0*/  SHF.R.U64 R10, R12, R8.reuse, R3.reuse ;  /* 0x000000080c0a7219 */ /* 0x182fe40000001203 */
[----:B------:R-:W-:-:S05]  /*75c0*/  SHF.R.U32.HI R3, RZ, R8, R3 ;  /* 0x00000008ff037219 */ /* 0x000fca0000011603 */
[----:B------:R-:W1:Y:S01]  /*75d0*/  LDC R21, c[0x0][0x648] ;  /* 0x00019200ff157b82 */ /* 0x000e620000000800 */
[-C--:B--2---:R-:W-:Y:S02]  /*75e0*/  SHF.L.U32 R4, R5, R28.reuse, RZ ;  /* 0x0000001c05047219 */ /* 0x084fe400000006ff */
[-CC-:B------:R-:W-:Y:S02]  /*75f0*/  SHF.R.U64 R14, R10, R28.reuse, R3.reuse ;  /* 0x0000001c0a0e7219 */ /* 0x180fe40000001203 */
[----:B------:R-:W-:Y:S02]  /*7600*/  SHF.R.U32.HI R5, RZ, R28, R3 ;  /* 0x0000001cff057219 */ /* 0x000fe40000011603 */
[----:B------:R-:W-:Y:S01]  /*7610*/  LOP3.LUT R113, RZ, R4, RZ, 0x33, !PT ;  /* 0x00000004ff717212 */ /* 0x000fe200078e33ff */
[----:B------:R-:W2:Y:S01]  /*7620*/  LDC R25, c[0x0][0x638] ;  /* 0x00018e00ff197b82 */ /* 0x000ea20000000800 */
[----:B------:R-:W-:Y:S01]  /*7630*/  SHF.L.U32 R28, R7, R28, RZ ;  /* 0x0000001c071c7219 */ /* 0x000fe200000006ff */
[----:B------:R-:W-:-:S06]  /*7640*/  IMAD.MOV.U32 R4, RZ, RZ, R14 ;  /* 0x000000ffff047224 */ /* 0x000fcc00078e000e */
[----:B------:R-:W0:Y:S01]  /*7650*/  LDC R27, c[0x0][0x610] ;  /* 0x00018400ff1b7b82 */ /* 0x000e220000000800 */
[----:B----4-:R-:W-:Y:S05]  /*7660*/  @!P0 BRA `(.L_x_216) ;  /* 0x0000000000288947 */ /* 0x010fea0003800000 */
        /* <DEDUP_REMOVED lines=10> */
.L_x_216:
[----:B------:R-:W-:Y:S01]  /*7710*/  ISETP.NE.AND P0, PT, R2, 0x1, PT ;  /* 0x000000010200780c */ /* 0x000fe20003f05270 */
[----:B------:R-:W-:Y:S01]  /*7720*/  IMAD.MOV R13, RZ, RZ, -R13 ;  /* 0x000000ffff0d7224 */ /* 0x000fe200078e0a0d */
[----:B-1-3--:R-:W-:Y:S01]  /*7730*/  SHF.R.U64 R0, R4, R21, R5 ;  /* 0x0000001504007219 */ /* 0x00afe20000001205 */
[----:B0-----:R-:W-:Y:S01]  /*7740*/  VIADD R5, R20, 0xffffffff ;  /* 0xffffffff14057836 */ /* 0x001fe20000000000 */
[----:B------:R-:W-:-:S03]  /*7750*/  LOP3.LUT R113, R10, R113, RZ, 0xc0, !PT ;  /* 0x000000710a717212 */ /* 0x000fc600078ec0ff */
[----:B------:R-:W-:Y:S01]  /*7760*/  IMAD.MOV R3, RZ, RZ, -R0 ;  /* 0x000000ffff037224 */ /* 0x000fe200078e0a00 */
[----:B------:R-:W-:Y:S01]  /*7770*/  LOP3.LUT R5, R12, R5, RZ, 0xc0, !PT ;  /* 0x000000050c057212 */ /* 0x000fe200078ec0ff */
[----:B------:R-:W-:Y:S02]  /*7780*/  IMAD R113, R28, R0, R113 ;  /* 0x000000001c717224 */ /* 0x000fe400078e0271 */
[----:B--2---:R-:W-:Y:S02]  /*7790*/  IMAD R0, R3, R25, R14 ;  /* 0x0000001903007224 */ /* 0x004fe400078e020e */
[----:B------:R-:W-:Y:S02]  /*77a0*/  @P0 IMAD R26, R15, R13, R24 ;  /* 0x0000000d0f1a0224 */ /* 0x000fe400078e0218 */
[----:B------:R-:W-:Y:S02]  /*77b0*/  IMAD R4, R0, R20, R5 ;  /* 0x0000001400047224 */ /* 0x000fe400078e0205 */
[----:B------:R-:W-:-:S02]  /*77c0*/  IMAD R113, R113, R27, R26 ;  /* 0x0000001b71717224 */ /* 0x000fc400078e021a */
[----:B------:R-:W-:-:S03]  /*77d0*/  IMAD.MOV.U32 R3, RZ, RZ, 0x1 ;  /* 0x00000001ff037424 */ /* 0x000fc600078e00ff */
[----:B------:R-:W-:Y:S02]  /*77e0*/  SEL R117, R4, R113, !P0 ;  /* 0x0000007104757207 */ /* 0x000fe40004000000 */
[----:B------:R-:W-:Y:S02]  /*77f0*/  PRMT R0, R3, 0x7610, R0 ;  /* 0x0000761003007816 */ /* 0x000fe40000000000 */
[----:B------:R-:W-:-:S07]  /*7800*/  SEL R113, R113, R4, !P0 ;  /* 0x0000000471717207 */ /* 0x000fce0004000000 */
.L_x_214:
[----:B------:R-:W-:-:S13]  /*7810*/  LOP3.LUT P0, RZ, R0, 0xff, RZ, 0xc0, !PT ;  /* 0x000000ff00ff7812 */ /* 0x000fda000780c0ff */
[----:B------:R-:W-:Y:S05]  /*7820*/  @P0 BRA `(.L_x_217) ;  /* 0xffffff9c00100947 */ /* 0x000fea000383ffff */
[----:B------:R-:W-:Y:S05]  /*7830*/  EXIT ;  /* 0x000000000000794d */ /* 0x000fea0003800000 */
.L_x_8:
[----:B0-----:R-:W-:Y:S01]  /*7840*/  ULDC.64 UR4, c[0x0][0x650] ;  /* 0x0001940000047ab9 */ /* 0x001fe20000000a00 */
        /* <DEDUP_REMOVED lines=25> */
.L_x_219:
[----:B------:R-:W0:Y:S01]  /*79e0*/  LDC.64 R28, c[0x0][0x640] ;  /* 0x00019000ff1c7b82 */ /* 0x000e220000000a00 */
[-CC-:B------:R-:W-:Y:S01]  /*79f0*/  SHF.R.U64 R22, R12, R6.reuse, R13.reuse ;  /* 0x000000060c167219 */ /* 0x180fe2000000120d */
[----:B------:R-:W-:Y:S01]  /*7a00*/  IMAD.MOV.U32 R30, RZ, RZ, 0x1 ;  /* 0x00000001ff1e7424 */ /* 0x000fe200078e00ff */
[----:B------:R-:W-:Y:S02]  /*7a10*/  SHF.R.U32.HI R6, RZ, R6, R13 ;  /* 0x00000006ff067219 */ /* 0x000fe4000001160d */
        /* <DEDUP_REMOVED lines=8> */
[----:B------:R-:W-:Y:S01]  /*7aa0*/  IMAD.IADD R9, R9, 0x1, R11 ;  /* 0x0000000109097824 */ /* 0x000fe200078e020b */
[----:B0-----:R-:W-:-:S04]  /*7ab0*/  ISETP.NE.U32.AND P0, PT, R28, RZ, PT ;  /* 0x000000ff1c00720c */ /* 0x001fc80003f05070 */
[----:B------:R-:W-:Y:S02]  /*7ac0*/  ISETP.NE.AND.EX P0, PT, R29, RZ, PT, P0 ;  /* 0x000000ff1d00720c */ /* 0x000fe40003f05300 */
[----:B------:R-:W0:Y:S01]  /*7ad0*/  LDC R20, c[0x0][0x600] ;  /* 0x00018000ff147b82 */ /* 0x000e220000000800 */
[-CC-:B-1----:R-:W-:Y:S01]  /*7ae0*/  SHF.R.U64 R14, R8, R10.reuse, R9.reuse ;  /* 0x0000000a080e7219 */ /* 0x182fe20000001209 */
[----:B------:R-:W-:Y:S01]  /*7af0*/  IMAD.MOV.U32 R8, RZ, RZ, -0x1 ;  /* 0xffffffffff087424 */ /* 0x000fe200078e00ff */
[----:B------:R-:W-:-:S05]  /*7b00*/  SHF.R.U32.HI R9, RZ, R10, R9 ;  /* 0x0000000aff097219 */ /* 0x000fca0000011609 */
[----:B------:R-:W1:Y:S01]  /*7b10*/  LDC R26, c[0x0][0x648] ;  /* 0x00019200ff1a7b82 */ /* 0x000e620000000800 */
[-CC-:B--2---:R-:W-:Y:S02]  /*7b20*/  SHF.R.U64 R21, R14, R12.reuse, R9.reuse ;  /* 0x0000000c0e157219 */ /* 0x184fe40000001209 */
[----:B------:R-:W-:-:S05]  /*7b30*/  SHF.R.U32.HI R6, RZ, R12, R9 ;  /* 0x0000000cff067219 */ /* 0x000fca0000011609 */
[----:B------:R-:W2:Y:S01]  /*7b40*/  LDC R27, c[0x0][0x638] ;  /* 0x00018e00ff1b7b82 */ /* 0x000ea20000000800 */
[-C--:B---3--:R-:W-:Y:S02]  /*7b50*/  SHF.L.U32 R8, R8, R25.reuse, RZ ;  /* 0x0000001908087219 */ /* 0x088fe400000006ff */
[-CC-:B------:R-:W-:Y:S02]  /*7b60*/  SHF.R.U64 R23, R21, R25.reuse, R6.reuse ;  /* 0x0000001915177219 */ /* 0x180fe40000001206 */
[----:B------:R-:W-:Y:S02]  /*7b70*/  LOP3.LUT R32, RZ, R8, RZ, 0x33, !PT ;  /* 0x00000008ff207212 */ /* 0x000fe400078e33ff */
[----:B------:R-:W-:Y:S01]  /*7b80*/  SHF.R.U32.HI R9, RZ, R25, R6 ;  /* 0x00000019ff097219 */ /* 0x000fe20000011606 */
[----:B------:R-:W3:Y:S01]  /*7b90*/  LDC R31, c[0x0][0x610] ;  /* 0x00018400ff1f7b82 */ /* 0x000ee20000000800 */
[----:B------:R-:W-:Y:S01]  /*7ba0*/  IMAD.MOV.U32 R8, RZ, RZ, R23 ;  /* 0x000000ffff087224 */ /* 0x000fe200078e0017 */
[----:B------:R-:W-:Y:S06]  /*7bb0*/  @!P0 BRA `(.L_x_220) ;  /* 0x0000000000288947 */ /* 0x000fec0003800000 */
        /* <DEDUP_REMOVED lines=10> */
.L_x_220:
[----:B------:R-:W-:Y:S02]  /*7c60*/  ISETP.NE.AND P0, PT, R2, 0x1, PT ;  /* 0x000000010200780c */ /* 0x000fe40003f05270 */
[----:B-1----:R-:W-:Y:S01]  /*7c70*/  SHF.R.U64 R6, R8, R26, R9 ;  /* 0x0000001a08067219 */ /* 0x002fe20000001209 */
[----:B0-----:R-:W-:Y:S01]  /*7c80*/  VIADD R9, R20, 0xffffffff ;  /* 0xffffffff14097836 */ /* 0x001fe20000000000 */
[----:B------:R-:W-:Y:S02]  /*7c90*/  SHF.L.U32 R30, R30, R25, RZ ;  /* 0x000000191e1e7219 */ /* 0x000fe400000006ff */
[----:B------:R-:W-:Y:S01]  /*7ca0*/  LOP3.LUT R5, R21, R32, RZ, 0xc0, !PT ;  /* 0x0000002015057212 */ /* 0x000fe200078ec0ff */
[----:B------:R-:W-:-:S04]  /*7cb0*/  IMAD.MOV R8, RZ, RZ, -R6 ;  /* 0x000000ffff087224 */ /* 0x000fc800078e0a06 */
[----:B------:R-:W-:Y:S01]  /*7cc0*/  IMAD R6, R30, R6, R5 ;  /* 0x000000061e067224 */ /* 0x000fe200078e0205 */
[----:B------:R-:W-:Y:S01]  /*7cd0*/  LOP3.LUT R5, R14, R9, RZ, 0xc0, !PT ;  /* 0x000000090e057212 */ /* 0x000fe200078ec0ff */
[----:B------:R-:W-:Y:S02]  /*7ce0*/  @P0 IMAD R3, R7, R24, R4 ;  /* 0x0000001807030224 */ /* 0x000fe400078e0204 */
[----:B--2---:R-:W-:Y:S02]  /*7cf0*/  IMAD R4, R8, R27, R23 ;  /* 0x0000001b08047224 */ /* 0x004fe400078e0217 */
[----:B---3--:R-:W-:Y:S02]  /*7d00*/  IMAD R3, R6, R31, R3 ;  /* 0x0000001f06037224 */ /* 0x008fe400078e0203 */
[----:B------:R-:W-:Y:S02]  /*7d10*/  IMAD R4, R4, R20, R5 ;  /* 0x0000001404047224 */ /* 0x000fe400078e0205 */
[----:B------:R-:W-:-:S02]  /*7d20*/  IMAD.MOV.U32 R8, RZ, RZ, 0x1 ;  /* 0x00000001ff087424 */ /* 0x000fc400078e00ff */
[----:B------:R-:W-:Y:S01]  /*7d30*/  IMAD.MOV.U32 R6, RZ, RZ, R22 ;  /* 0x000000ffff067224 */ /* 0x000fe200078e0016 */
[----:B------:R-:W-:Y:S02]  /*7d40*/  SEL R20, R4, R3, !P0 ;  /* 0x0000000304147207 */ /* 0x000fe40004000000 */
[----:B------:R-:W-:-:S07]  /*7d50*/  SEL R21, R3, R4, !P0 ;  /* 0x0000000403157207 */ /* 0x000fce0004000000 */
.L_x_218:
[----:B------:R-:W-:-:S08]  /*7d60*/  NOP ;  /* 0x0000000000007918 */ /* 0x000fd00000000000 */
[----:B------:R-:W0:-:S00]  /*7d70*/  USETMAXREG.DEALLOC.CTAPOOL 0x28 ;  /* 0x00000028000079c8 */ /* 0x000e0000080e0500 */
[----:B0-----:R-:W-:-:S13]  /*7d80*/  ISETP.NE.AND P0, PT, R0, RZ, PT ;  /* 0x000000ff0000720c */ /* 0x001fda0003f05270 */
[----:B------:R-:W-:Y:S05]  /*7d90*/  @P0 EXIT ;  /* 0x000000000000094d */ /* 0x000fea0003800000 */
[----:B------:R-:W-:Y:S01]  /*7da0*/  LOP3.LUT P0, RZ, R8, 0xff, RZ, 0xc0, !PT ;  /* 0x000000ff08ff7812 */ /* 0x000fe2000780c0ff */
[----:B------:R-:W-:Y:S02]  /*7db0*/  IMAD.MOV.U32 R0, RZ, RZ, 0x1 ;  /* 0x00000001ff007424 */ /* 0x000fe400078e00ff */
[----:B------:R-:W-:-:S10]  /*7dc0*/  IMAD.MOV.U32 R3, RZ, RZ, RZ ;  /* 0x000000ffff037224 */ /* 0x000fd400078e00ff */
[----:B------:R-:W-:Y:S05]  /*7dd0*/  @!P0 BRA `(.L_x_221) ;  /* 0x0000000c00448947 */ /* 0x000fea0003800000 */
[----:B------:R-:W0:Y:S01]  /*7de0*/  LDC R0, c[0x0][0x28c] ;  /* 0x0000a300ff007b82 */ /* 0x000e220000000800 */
[----:B------:R-:W1:Y:S01]  /*7df0*/  S2R R9, SR_CgaCtaId ;  /* 0x0000000000097919 */ /* 0x000e620000008800 */
[----:B------:R-:W-:Y:S01]  /*7e00*/  ULDC UR5, c[0x0][0x658] ;  /* 0x0001960000057ab9 */ /* 0x000fe20000000800 */
[----:B------:R-:W-:Y:S01]  /*7e10*/  UMOV UR7, 0xffffffff ;  /* 0xffffffff00077882 */ /* 0x000fe20000000000 */
[----:B------:R-:W-:Y:S01]  /*7e20*/  ULDC UR6, c[0x0][0xc] ;  /* 0x0000030000067ab9 */ /* 0x000fe20000000800 */
[----:B------:R-:W-:Y:S01]  /*7e30*/  USHF.L.U32 UR8, UR7, UR5, URZ ;  /* 0x0000000507087299 */ /* 0x000fe2000800063f */
[----:B------:R-:W-:Y:S01]  /*7e40*/  IMAD.MOV.U32 R12, RZ, RZ, 0xb00 ;  /* 0x00000b00ff0c7424 */ /* 0x000fe200078e00ff */
[----:B------:R-:W-:Y:S01]  /*7e50*/  UMOV UR9, 0x1 ;  /* 0x0000000100097882 */ /* 0x000fe20000000000 */
[----:B------:R-:W-:Y:S01]  /*7e60*/  ULDC UR7, c[0x0][0x10] ;  /* 0x0000040000077ab9 */ /* 0x000fe20000000800 */
[----:B------:R-:W-:Y:S01]  /*7e70*/  USHF.L.U32 UR18, UR9, UR5, URZ ;  /* 0x0000000509127299 */ /* 0x000fe2000800063f */
[----:B------:R-:W-:Y:S01]  /*7e80*/  BSSY B0, `(.L_x_221) ;  /* 0x00000c6000007945 */ /* 0x000fe20003800000 */
[----:B------:R-:W-:Y:S01]  /*7e90*/  UIMAD.WIDE.U32 UR6, UR6, UR7, URZ ;  /* 0x00000007060672a5 */ /* 0x000fe2000f8e003f */
[----:B------:R-:W-:Y:S01]  /*7ea0*/  IMAD.MOV.U32 R11, RZ, RZ, 0x1 ;  /* 0x00000001ff0b7424 */ /* 0x000fe200078e00ff */
[----:B------:R-:W-:Y:S01]  /*7eb0*/  ULDC UR5, c[0x0][0x14] ;  /* 0x0000050000057ab9 */ /* 0x000fe20000000800 */
[----:B------:R-:W-:Y:S01]  /*7ec0*/  LOP3.LUT R8, R19, 0x2, RZ, 0xfc, !PT ;  /* 0x0000000213087812 */ /* 0x000fe200078efcff */
[----:B------:R-:W-:-:S02]  /*7ed0*/  UIMAD.WIDE.U32 UR22, UR6, UR5, URZ ;  /* 0x00000005061672a5 */ /* 0x000fc4000f8e003f */
[----:B------:R-:W-:Y:S01]  /*7ee0*/  UIMAD UR13, UR7, UR5, URZ ;  /* 0x00000005070d72a4 */ /* 0x000fe2000f8e023f */
[----:B------:R-:W-:Y:S01]  /*7ef0*/  ULDC UR4, c[0x0][0x600] ;  /* 0x0001800000047ab9 */ /* 0x000fe20000000800 */
[----:B------:R-:W-:Y:S02]  /*7f00*/  ULOP3.LUT UR17, URZ, UR8, URZ, 0x33, !UPT ;  /* 0x000000083f117292 */ /* 0x000fe4000f8e333f */
[----:B------:R-:W-:Y:S01]  /*7f10*/  UIADD3 UR4, UR4, -0x1, URZ ;  /* 0xffffffff04047890 */ /* 0x000fe2000fffe03f */
[----:B0-----:R-:W-:Y:S01]  /*7f20*/  VIADD R0, R0, 0x1f ;  /* 0x0000001f00007836 */ /* 0x001fe20000000000 */
[----:B------:R-:W-:Y:S01]  /*7f30*/  UIADD3 UR13, UR23, UR13, URZ ;  /* 0x0000000d170d7290 */ /* 0x000fe2000fffe03f */
[----:B------:R-:W-:-:S03]  /*7f40*/  ULDC.64 UR24, c[0x0][0x198] ;  /* 0x0000660000187ab9 */ /* 0x000fc60000000a00 */
[----:B------:R-:W-:-:S04]  /*7f50*/  SHF.R.S32.HI R3, RZ, 0x1f, R0 ;  /* 0x0000001fff037819 */ /* 0x000fc80000011400 */
[----:B------:R-:W-:Y:S01]  /*7f60*/  LEA.HI R3, R3, R0, RZ, 0x5 ;  /* 0x0000000003037211 */ /* 0x000fe200078f28ff */
[----:B------:R-:W-:Y:S01]  /*7f70*/  IMAD.MOV.U32 R0, RZ, RZ, 0x1 ;  /* 0x00000001ff007424 */ /* 0x000fe200078e00ff */
[----:B-1----:R-:W-:Y:S02]  /*7f80*/  LOP3.LUT R9, R9, 0x1, RZ, 0xc0, !PT ;  /* 0x0000000109097812 */ /* 0x002fe400078ec0ff */
[----:B------:R-:W-:Y:S01]  /*7f90*/  SHF.R.S32.HI R10, RZ, 0x5, R3 ;  /* 0x00000005ff0a7819 */ /* 0x000fe20000011403 */
[----:B------:R-:W-:Y:S02]  /*7fa0*/  IMAD.MOV.U32 R3, RZ, RZ, RZ ;  /* 0x000000ffff037224 */ /* 0x000fe400078e00ff */
[----:B------:R-:W-:Y:S02]  /*7fb0*/  IMAD R12, R9, R12, 0x17280 ;  /* 0x00017280090c7424 */ /* 0x000fe400078e020c */
[----:B------:R-:W-:-:S07]  /*7fc0*/  VIADD R13, R10, 0x1 ;  /* 0x000000010a0d7836 */ /* 0x000fce0000000000 */
.L_x_232:
[----:B------:R-:W-:-:S03]  /*7fd0*/  UMOV UR5, 0xffffffff ;  /* 0xffffffff00057882 */ /* 0x000fc60000000000 */
[----:B------:R-:W-:Y:S05]  /*7fe0*/  BRA.DIV UR5, `(.L_x_222) ;  /* 0x0000001a05547947 */ /* 0x000fea000b800000 */
[----:B------:R-:W-:-:S13]  /*7ff0*/  ELECT P6, URZ, PT ;  /* 0x00000000003f782f */ /* 0x000fda00038c0000 */
.L_x_262:
[----:B------:R-:W0:Y:S01]  /*8000*/  LDC R4, c[0x0][0x28c] ;  /* 0x0000a300ff047b82 */ /* 0x000e220000000800 */
[----:B------:R-:W-:Y:S01]  /*8010*/  BSSY B1, `(.L_x_223) ;  /* 0x0000039000017945 */ /* 0x000fe20003800000 */
[----:B0-----:R-:W-:-:S13]  /*8020*/  ISETP.LT.OR P6, PT, R4, 0x1, !P6 ;  /* 0x000000010400780c */ /* 0x001fda00077c1670 */
[----:B------:R-:W-:Y:S05]  /*8030*/  @P6 BRA `(.L_x_224) ;  /* 0x0000000000d86947 */ /* 0x000fea0003800000 */
[----:B------:R-:W-:Y:S02]  /*8040*/  IMAD R20, R20, 0x2, R9 ;  /* 0x0000000214147824 */ /* 0x000fe400078e0209 */
[----:B------:R-:W-:Y:S02]  /*8050*/  IMAD.SHL.U32 R21, R21, 0x80, RZ ;  /* 0x0000008015157824 */ /* 0x000fe400078e00ff */
[----:B------:R-:W-:Y:S02]  /*8060*/  IMAD.MOV.U32 R24, RZ, RZ, RZ ;  /* 0x000000ffff187224 */ /* 0x000fe400078e00ff */
[----:B------:R-:W-:Y:S02]  /*8070*/  IMAD.MOV.U32 R4, RZ, RZ, R13 ;  /* 0x000000ffff047224 */ /* 0x000fe400078e000d */
[----:B------:R-:W-:Y:S02]  /*8080*/  IMAD.MOV.U32 R5, RZ, RZ, R0 ;  /* 0x000000ffff057224 */ /* 0x000fe400078e0000 */
[----:B------:R-:W-:-:S02]  /*8090*/  IMAD.MOV.U32 R7, RZ, RZ, R3 ;  /* 0x000000ffff077224 */ /* 0x000fc400078e0003 */
[----:B------:R-:W-:-:S07]  /*80a0*/  IMAD R20, R20, 0x58, RZ ;  /* 0x0000005814147824 */ /* 0x000fce00078e02ff */
.L_x_227:
[----:B------:R-:W0:Y:S01]  /*80b0*/  S2R R15, SR_CgaCtaId ;  /* 0x00000000000f7919 */ /* 0x000e220000008800 */
[----:B------:R-:W-:Y:S02]  /*80c0*/  MOV R14, 0x400 ;  /* 0x00000400000e7802 */ /* 0x000fe40000000f00 */
[----:B------:R-:W-:Y:S02]  /*80d0*/  LOP3.LUT P1, RZ, R18, 0x7f, RZ, 0xc0, !PT ;  /* 0x0000007f12ff7812 */ /* 0x000fe4000782c0ff */
[----:B0-----:R-:W-:Y:S02]  /*80e0*/  LEA R22, R15, R14, 0x18 ;  /* 0x0000000e0f167211 */ /* 0x001fe400078ec0ff */
[----:B------:R-:W-:-:S09]  /*80f0*/  SHF.L.U32 R14, R5, 0x1f, RZ ;  /* 0x0000001f050e7819 */ /* 0x000fd200000006ff */
[----:B------:R-:W0:Y:S01]  /*8100*/  @!P1 LDC R15, c[0x0][0x500] ;  /* 0x00014000ff0f9b82 */ /* 0x000e220000000800 */
[----:B------:R-:W-:-:S04]  /*8110*/  IMAD R23, R7, 0x8, R22 ;  /* 0x0000000807177824 */ /* 0x000fc800078e0216 */
[----:B------:R-:W1:Y:S02]  /*8120*/  SYNCS.PHASECHK.TRANS64.TRYWAIT P0, [R23+URZ+0xb8], R14 ;  /* 0x0000b80e170075a7 */ /* 0x000e64000800017f */
[----:B-1----:R-:W-:Y:S05]  /*8130*/  @!P0 BRA `(.L_x_225) ;  /* 0x0000001800208947 */ /* 0x002fea0003800000 */
.L_x_263:
[----:B-1----:R-:W-:Y:S01]  /*8140*/  PRMT R14, R8, 0x9910, RZ ;  /* 0x00009910080e7816 */ /* 0x002fe200000000ff */
[----:B0-----:R0:W-:Y:S03]  /*8150*/  @!P1 SYNCS.ARRIVE.TRANS64 RZ, [R23+URZ], R15 ;  /* 0x0000000f17ff99a7 */ /* 0x0011e6000800003f */
[----:B------:R-:W-:-:S13]  /*8160*/  ISETP.NE.AND P0, PT, R14, 0x2, PT ;  /* 0x000000020e00780c */ /* 0x000fda0003f05270 */
[----:B0-----:R-:W-:Y:S05]  /*8170*/  @P0 BRA `(.L_x_226) ;  /* 0x0000000000040947 */ /* 0x001fea0003800000 */
[----:B------:R-:W-:Y:S01]  /*8180*/  BPT.TRAP 0x1 ;  /* 0x000000040000795c */ /* 0x000fe20000300000 */
.L_x_226:
[----:B------:R-:W-:Y:S01]  /*8190*/  IMAD R14, R7, 0x1000, R22 ;  /* 0x00001000070e7824 */ /* 0x000fe200078e0216 */
[----:B------:R-:W-:Y:S01]  /*81a0*/  R2UR UR19, R22 ;  /* 0x00000000161372ca */ /* 0x000fe200000e0000 */
[----:B------:R-:W-:Y:S01]  /*81b0*/  VIADD R4, R4, 0xffffffff ;  /* 0xffffffff04047836 */ /* 0x000fe20000000000 */
[----:B------:R-:W-:Y:S01]  /*81c0*/  R2UR UR9, R23 ;  /* 0x00000000170972ca */ /* 0x000fe200000e0000 */
[----:B------:R-:W-:Y:S01]  /*81d0*/  UIADD3 UR6, UP0, UR24, 0xf0, URZ ;  /* 0x000000f018067890 */ /* 0x000fe2000ff1e03f */
[----:B------:R-:W-:Y:S01]  /*81e0*/  R2UR UR5, R14 ;  /* 0x000000000e0572ca */ /* 0x000fe200000e0000 */
[----:B------:R-:W-:Y:S01]  /*81f0*/  IMAD R14, R7, 0x1600, R12 ;  /* 0x00001600070e7824 */ /* 0x000fe200078e020c */
[----:B------:R-:W-:Y:S01]  /*8200*/  R2UR UR11, R21 ;  /* 0x00000000150b72ca */ /* 0x000fe200000e0000 */
[----:B------:R-:W-:Y:S01]  /*8210*/  UIADD3 UR26, UP1, UR24, 0x1f0, URZ ;  /* 0x000001f0181a7890 */ /* 0x000fe2000ff3e03f */
[----:B------:R-:W-:Y:S01]  /*8220*/  R2UR UR10, R24 ;  /* 0x00000000180a72ca */ /* 0x000fe200000e0000 */
[----:B------:R-:W-:Y:S01]  /*8230*/  UIADD3.X UR7, URZ, UR25, URZ, UP0, !UPT ;  /* 0x000000193f077290 */ /* 0x000fe200087fe43f */
[----:B------:R-:W-:Y:S01]  /*8240*/  R2UR UR8, R14 ;  /* 0x000000000e0872ca */ /* 0x000fe200000e0000 */
[----:B------:R-:W-:Y:S01]  /*8250*/  VIADD R7, R7, 0x1 ;  /* 0x0000000107077836 */ /* 0x000fe20000000000 */
[----:B------:R-:W-:Y:S01]  /*8260*/  R2UR UR12, R6 ;  /* 0x00000000060c72ca */ /* 0x000fe200000e0000 */
[----:B------:R-:W-:Y:S01]  /*8270*/  UIADD3.X UR27, URZ, UR25, URZ, UP1, !UPT ;  /* 0x000000193f1b7290 */ /* 0x000fe20008ffe43f */
[----:B------:R-:W-:Y:S01]  /*8280*/  R2UR UR20, R20 ;  /* 0x00000000141472ca */ /* 0x000fe200000e0000 */
[----:B------:R-:W-:Y:S01]  /*8290*/  UMOV UR14, 0x0 ;  /* 0x00000000000e7882 */ /* 0x000fe20000000000 */
[----:B------:R-:W-:Y:S01]  /*82a0*/  ISETP.GT.AND P1, PT, R4, 0x1, PT ;  /* 0x000000010400780c */ /* 0x000fe20003f24270 */
[----:B------:R-:W-:Y:S01]  /*82b0*/  UIADD3 UR16, UR5, 0x280, URZ ;  /* 0x0000028005107890 */ /* 0x000fe2000fffe03f */
[C---:B------:R-:W-:Y:S01]  /*82c0*/  ISETP.NE.AND P0, PT, R7.reuse, 0x17, PT ;  /* 0x000000170700780c */ /* 0x040fe20003f05270 */
[----:B------:R-:W-:Y:S01]  /*82d0*/  UMOV UR15, 0x10000000 ;  /* 0x10000000000f7882 */ /* 0x000fe20000000000 */
[----:B------:R-:W-:Y:S01]  /*82e0*/  UMOV UR21, 0x30000 ;  /* 0x0003000000157882 */ /* 0x000fe20000000000 */
[----:B------:R-:W-:Y:S01]  /*82f0*/  VIADD R24, R24, 0x20 ;  /* 0x0000002018187836 */ /* 0x000fe20000000000 */
[----:B------:R-:W-:Y:S01]  /*8300*/  SEL R14, RZ, 0x1, P0 ;  /* 0x00000001ff0e7807 */ /* 0x000fe20000000000 */
[----:B------:R-:W-:Y:S01]  /*8310*/  UIADD3 UR5, UR19, UR8, URZ ;  /* 0x0000000813057290 */ /* 0x000fe2000fffe03f */
[----:B------:R-:W-:-:S02]  /*8320*/  SEL R7, R7, RZ, P0 ;  /* 0x000000ff07077207 */ /* 0x000fc40000000000 */
[----:B------:R-:W-:Y:S01]  /*8330*/  UMOV UR8, UR16 ;  /* 0x0000001000087c82 */ /* 0x000fe20008000000 */
[----:B------:R-:W-:Y:S01]  /*8340*/  LOP3.LUT R5, R5, R14, RZ, 0x3c, !PT ;  /* 0x0000000e05057212 */ /* 0x000fe200078e3cff */
[----:B------:R0:W-:Y:S02]  /*8350*/  UTMALDG.3D [UR8], [UR6], desc[UR14] ;  /* 0x00000e08060075b4 */ /* 0x0001e40008011000 */
[----:B0-----:R-:W-:Y:S01]  /*8360*/  UMOV UR11, UR20 ;  /* 0x00000014000b7c82 */ /* 0x001fe20008000000 */
[----:B------:R-:W-:Y:S02]  /*8370*/  UMOV UR8, UR5 ;  /* 0x0000000500087c82 */ /* 0x000fe40008000000 */
[----:B------:R0:W-:Y:S02]  /*8380*/  UTMALDG.3D.MULTICAST [UR8], [UR26], UR21, desc[UR14] ;  /* 0x00000e081a0073b4 */ /* 0x0001e40008011815 */
[----:B0-----:R-:W-:Y:S05]  /*8390*/  @P1 BRA `(.L_x_227) ;  /* 0xfffffffc00441947 */ /* 0x001fea000383ffff */
.L_x_224:
[----:B------:R-:W-:Y:S05]  /*83a0*/  BSYNC B1 ;  /* 0x0000000000017941 */ /* 0x000fea0003800000 */
.L_x_223:
[----:B------:R-:W-:Y:S01]  /*83b0*/  LOP3.LUT P1, RZ, R11, 0xff, RZ, 0xc0, !PT ;  /* 0x000000ff0bff7812 */ /* 0x000fe2000782c0ff */
[C---:B------:R-:W-:Y:S01]  /*83c0*/  IMAD.IADD R6, R10.reuse, 0x1, R3 ;  /* 0x000000010a067824 */ /* 0x040fe200078e0203 */
[----:B------:R-:W-:Y:S01]  /*83d0*/  ULDC.64 UR6, c[0x0][0x650] ;  /* 0x0001940000067ab9 */ /* 0x000fe20000000a00 */
[----:B------:R-:W-:Y:S01]  /*83e0*/  ISETP.GE.U32.AND P2, PT, R10, 0x17, PT ;  /* 0x000000170a00780c */ /* 0x000fe20003f46070 */
[----:B------:R-:W-:Y:S01]  /*83f0*/  BSSY B1, `(.L_x_228) ;  /* 0x000006c000017945 */ /* 0x000fe20003800000 */
[----:B------:R-:W-:Y:S01]  /*8400*/  IMAD.MOV.U32 R21, RZ, RZ, -0x1 ;  /* 0xffffffffff157424 */ /* 0x000fe200078e00ff */
[----:B------:R-:W-:Y:S01]  /*8410*/  ISETP.GT.U32.AND P0, PT, R6, 0x16, PT ;  /* 0x000000160600780c */ /* 0x000fe20003f04070 */
[----:B------:R-:W-:Y:S01]  /*8420*/  IMAD.MOV.U32 R20, RZ, RZ, -0x1 ;  /* 0xffffffffff147424 */ /* 0x000fe200078e00ff */
[----:B------:R-:W-:Y:S02]  /*8430*/  PRMT R11, RZ, 0x7610, R11 ;  /* 0x00007610ff0b7816 */ /* 0x000fe4000000000b */
[----:B------:R-:W-:-:S03]  /*8440*/  ISETP.LT.U32.AND P0, PT, R10, 0x17, P0 ;  /* 0x000000170a00780c */ /* 0x000fc60000701070 */
[----:B------:R-:W0:Y:S01]  /*8450*/  @P1 S2R R5, SR_CgaCtaId ;  /* 0x0000000000051919 */ /* 0x000e220000008800 */
[----:B------:R-:W-:-:S04]  /*8460*/  @P1 MOV R4, 0x400 ;  /* 0x0000040000041802 */ /* 0x000fc80000000f00 */
[----:B0-----:R-:W-:Y:S01]  /*8470*/  @P1 LEA R3, R5, R4, 0x18 ;  /* 0x0000000405031211 */ /* 0x001fe200078ec0ff */
[----:B------:R-:W-:-:S03]  /*8480*/  IMAD.WIDE.U32 R4, R6, -0x4de9bd37, RZ ;  /* 0xb21642c906047825 */ /* 0x000fc600078e00ff */
[----:B------:R0:W-:Y:S01]  /*8490*/  @P1 SYNCS.ARRIVE.TRANS64.A1T0 RZ, [R3+URZ+0x188], RZ ;  /* 0x000188ff03ff19a7 */ /* 0x0001e2000810003f */
[----:B------:R-:W-:Y:S02]  /*84a0*/  IADD3 R16, P1, R16, UR22, RZ ;  /* 0x0000001610107c10 */ /* 0x000fe4000ff3e0ff */
[----:B------:R-:W-:Y:S02]  /*84b0*/  SHF.R.U32.HI R5, RZ, 0x4, R5 ;  /* 0x00000004ff057819 */ /* 0x000fe40000011605 */
[----:B------:R-:W-:Y:S02]  /*84c0*/  IADD3.X R17, R17, UR13, RZ, P1, !PT ;  /* 0x0000000d11117c10 */ /* 0x000fe40008ffe4ff */
[----:B------:R-:W-:Y:S02]  /*84d0*/  PRMT R4, RZ, 0x7610, R4 ;  /* 0x00007610ff047816 */ /* 0x000fe40000000004 */
[----:B0-----:R-:W-:Y:S02]  /*84e0*/  SEL R3, RZ, 0x1, !P0 ;  /* 0x00000001ff037807 */ /* 0x001fe40004000000 */
[----:B------:R-:W-:-:S02]  /*84f0*/  ISETP.GE.U32.AND P0, PT, R16, UR6, PT ;  /* 0x0000000610007c0c */ /* 0x000fc4000bf06070 */
[----:B------:R-:W-:Y:S01]  /*8500*/  LOP3.LUT R0, R0, R3, RZ, 0x3c, !PT ;  /* 0x0000000300007212 */ /* 0x000fe200078e3cff */
[----:B------:R-:W-:Y:S01]  /*8510*/  IMAD R3, R5, -0x17, R6 ;  /* 0xffffffe905037824 */ /* 0x000fe200078e0206 */
[----:B------:R-:W-:Y:S01]  /*8520*/  ISETP.GE.U32.AND.EX P0, PT, R17, UR7, PT, P0 ;  /* 0x0000000711007c0c */ /* 0x000fe2000bf06100 */
[----:B------:R-:W-:Y:S01]  /*8530*/  IMAD.MOV.U32 R6, RZ, RZ, -0x1 ;  /* 0xffffffffff067424 */ /* 0x000fe200078e00ff */
[----:B------:R-:W-:-:S11]  /*8540*/  @P2 LOP3.LUT R0, R0, 0x1, R5, 0x78, !PT ;  /* 0x0000000100002812 */ /* 0x000fd600078e7805 */
[----:B------:R-:W-:Y:S05]  /*8550*/  @P0 BRA `(.L_x_229) ;  /* 0x0000000400540947 */ /* 0x000fea0003800000 */
[----:B------:R-:W0:Y:S01]  /*8560*/  S2R R15, SR_CTAID.X ;  /* 0x00000000000f7919 */ /* 0x000e220000002500 */
[----:B------:R-:W-:Y:S01]  /*8570*/  ULDC.64 UR6, c[0x0][0x628] ;  /* 0x00018a0000067ab9 */ /* 0x000fe20000000a00 */
[----:B------:R-:W-:Y:S01]  /*8580*/  ULDC UR8, c[0x0][0x630] ;  /* 0x00018c0000087ab9 */ /* 0x000fe20000000800 */
[----:B------:R-:W-:Y:S01]  /*8590*/  ISETP.NE.U32.AND P0, PT, RZ, UR6, PT ;  /* 0x00000006ff007c0c */ /* 0x000fe2000bf05070 */
[----:B------:R-:W1:Y:S01]  /*85a0*/  S2R R20, SR_CTAID.Y ;  /* 0x0000000000147919 */ /* 0x000e620000002600 */
[----:B------:R-:W-:Y:S01]  /*85b0*/  ULDC UR9, c[0x0][0x150] ;  /* 0x0000540000097ab9 */ /* 0x000fe20000000800 */
[----:B------:R-:W-:Y:S01]  /*85c0*/  IMAD.MOV.U32 R4, RZ, RZ, R16 ;  /* 0x000000ffff047224 */ /* 0x000fe200078e0010 */
[----:B------:R-:W-:Y:S01]  /*85d0*/  ISETP.NE.AND.EX P0, PT, RZ, UR7, PT, P0 ;  /* 0x00000007ff007c0c */ /* 0x000fe2000bf05300 */
[----:B------:R-:W-:Y:S01]  /*85e0*/  IMAD.MOV.U32 R5, RZ, RZ, R17 ;  /* 0x000000ffff057224 */ /* 0x000fe200078e0011 */
[----:B0-----:R-:W-:-:S11]  /*85f0*/  I2FP.F32.U32 R22, R15 ;  /* 0x0000000f00167245 */ /* 0x001fd60000201000 */
[----:B------:R-:W-:Y:S05]  /*8600*/  @!P0 BRA `(.L_x_230) ;  /* 0x0000000000288947 */ /* 0x000fea0003800000 */
[----:B------:R-:W-:Y:S02]  /*8610*/  ULDC UR5, c[0x0][0x634] ;  /* 0x00018d0000057ab9 */ /* 0x000fe40000000800 */
[----:B------:R-:W-:-:S05]  /*8620*/  IADD3 R5, P0, R16, UR5, RZ ;  /* 0x0000000510057c10 */ /* 0x000fca000ff1e0ff */
[----:B------:R-:W-:-:S04]  /*8630*/  IMAD.X R21, RZ, RZ, R17, P0 ;  /* 0x000000ffff157224 */ /* 0x000fc800000e0611 */
[----:B------:R-:W-:-:S04]  /*8640*/  IMAD.WIDE.U32 R6, R21, UR6, RZ ;  /* 0x0000000615067c25 */ /* 0x000fc8000f8e00ff */
[----:B------:R-:W-:-:S04]  /*8650*/  IMAD.WIDE.U32 R6, P0, R5, UR7, R6 ;  /* 0x0000000705067c25 */ /* 0x000fc8000f800006 */
[----:B------:R-:W-:-:S04]  /*8660*/  IMAD.WIDE.U32 R4, R5, UR6, RZ ;  /* 0x0000000605047c25 */ /* 0x000fc8000f8e00ff */
[----:B------:R-:W-:Y:S01]  /*8670*/  IMAD.MOV.U32 R4, RZ, RZ, R7 ;  /* 0x000000ffff047224 */ /* 0x000fe200078e0007 */
[----:B------:R-:W-:Y:S01]  /*8680*/  IADD3 RZ, P1, R5, R6, RZ ;  /* 0x0000000605ff7210 */ /* 0x000fe20007f3e0ff */
[----:B------:R-:W-:-:S04]  /*8690*/  IMAD.X R5, RZ, RZ, RZ, P0 ;  /* 0x000000ffff057224 */ /* 0x000fc800000e06ff */
[----:B------:R-:W-:-:S08]  /*86a0*/  IMAD.WIDE.U32.X R4, R21, UR7, R4, P1 ;  /* 0x0000000715047c25 */ /* 0x000fd000088e0404 */
.L_x_230:
[--C-:B------:R-:W-:Y:S01]  /*86b0*/  SHF.R.U64 R14, R4, UR8, R5.reuse ;  /* 0x00000008040e7c19 */ /* 0x100fe20008001205 */
[----:B------:R-:W-:Y:S01]  /*86c0*/  FMUL R22, R22, UR9 ;  /* 0x0000000916167c20 */ /* 0x000fe20008400000 */
[----:B------:R-:W-:Y:S01]  /*86d0*/  SHF.R.U32.HI R4, RZ, UR8, R5 ;  /* 0x00000008ff047c19 */ /* 0x000fe20008011605 */
[----:B------:R-:W0:Y:S01]  /*86e0*/  LDC R6, c[0x0][0x144] ;  /* 0x00005100ff067b82 */ /* 0x000e220000000800 */
[----:B------:R-:W-:Y:S01]  /*86f0*/  IADD3 R5, P0, RZ, -R14, RZ ;  /* 0x8000000eff057210 */ /* 0x000fe20007f1e0ff */
[----:B------:R-:W-:Y:S01]  /*8700*/  ULDC UR5, c[0x0][0x154] ;  /* 0x0000550000057ab9 */ /* 0x000fe20000000800 */
[----:B-1----:R-:W-:Y:S01]  /*8710*/  I2FP.F32.U32 R7, R20 ;  /* 0x0000001400077245 */ /* 0x002fe20000201000 */
[----:B------:R-:W1:Y:S01]  /*8720*/  F2I.U32.TRUNC.NTZ R22, R22 ;  /* 0x0000001600167305 */ /* 0x000e62000020f000 */
[----:B------:R-:W-:Y:S01]  /*8730*/  ULDC.64 UR6, c[0x0][0x620] ;  /* 0x0001880000067ab9 */ /* 0x000fe20000000a00 */
[----:B------:R-:W-:Y:S01]  /*8740*/  IMAD.X R4, RZ, RZ, ~R4, P0 ;  /* 0x000000ffff047224 */ /* 0x000fe200000e0e04 */
[----:B------:R-:W-:Y:S01]  /*8750*/  ISETP.NE.AND P2, PT, R2, 0x1, PT ;  /* 0x000000010200780c */ /* 0x000fe20003f45270 */
[----:B------:R-:W-:Y:S01]  /*8760*/  FMUL R23, R7, UR5 ;  /* 0x0000000507177c20 */ /* 0x000fe20008400000 */
[----:B------:R-:W2:Y:S01]  /*8770*/  LDC R25, c[0x0][0x148] ;  /* 0x00005200ff197b82 */ /* 0x000ea20000000800 */
[----:B------:R-:W-:Y:S01]  /*8780*/  IMAD R4, R4, UR6, RZ ;  /* 0x0000000604047c24 */ /* 0x000fe2000f8e02ff */
[----:B------:R-:W-:-:S03]  /*8790*/  ULDC UR5, c[0x0][0x618] ;  /* 0x0001860000057ab9 */ /* 0x000fc60000000800 */
[----:B------:R-:W3:Y:S01]  /*87a0*/  F2I.U32.TRUNC.NTZ R23, R23 ;  /* 0x0000001700177305 */ /* 0x000ee2000020f000 */
[C---:B------:R-:W-:Y:S02]  /*87b0*/  IMAD R7, R5.reuse, UR7, R4 ;  /* 0x0000000705077c24 */ /* 0x040fe4000f8e0204 */
[----:B------:R-:W-:Y:S01]  /*87c0*/  IMAD.WIDE.U32 R4, R5, UR6, R16 ;  /* 0x0000000605047c25 */ /* 0x000fe2000f8e0010 */
[----:B------:R-:W-:Y:S02]  /*87d0*/  ULDC.64 UR6, c[0x0][0x640] ;  /* 0x0001900000067ab9 */ /* 0x000fe40000000a00 */
[----:B------:R-:W-:Y:S01]  /*87e0*/  ISETP.NE.U32.AND P0, PT, RZ, UR6, PT ;  /* 0x00000006ff007c0c */ /* 0x000fe2000bf05070 */
[----:B------:R-:W-:Y:S02]  /*87f0*/  IMAD.IADD R5, R5, 0x1, R7 ;  /* 0x0000000105057824 */ /* 0x000fe400078e0207 */
[----:B-1----:R-:W-:Y:S01]  /*8800*/  IMAD.MOV R22, RZ, RZ, -R22 ;  /* 0x000000ffff167224 */ /* 0x002fe200078e0a16 */
[----:B------:R-:W-:-:S02]  /*8810*/  ISETP.NE.AND.EX P0, PT, RZ, UR7, PT, P0 ;  /* 0x00000007ff007c0c */ /* 0x000fc4000bf05300 */
[----:B------:R-:W-:Y:S01]  /*8820*/  SHF.R.U64 R21, R4, UR5, R5 ;  /* 0x0000000504157c19 */ /* 0x000fe20008001205 */
[----:B0-----:R-:W-:Y:S01]  /*8830*/  IMAD R15, R6, R22, R15 ;  /* 0x00000016060f7224 */ /* 0x001fe200078e020f */
[----:B------:R-:W-:Y:S01]  /*8840*/  SHF.R.U32.HI R4, RZ, UR5, R5 ;  /* 0x00000005ff047c19 */ /* 0x000fe20008011605 */
[----:B------:R-:W-:Y:S01]  /*8850*/  ULDC UR5, c[0x0][0x608] ;  /* 0x0001820000057ab9 */ /* 0x000fe20000000800 */
[----:B---3--:R-:W-:Y:S02]  /*8860*/  IMAD.MOV R6, RZ, RZ, -R23 ;  /* 0x000000ffff067224 */ /* 0x008fe400078e0a17 */
[--C-:B------:R-:W-:Y:S02]  /*8870*/  SHF.R.U64 R22, R21, UR5, R4.reuse ;  /* 0x0000000515167c19 */ /* 0x100fe40008001204 */
[----:B------:R-:W-:Y:S01]  /*8880*/  SHF.R.U32.HI R5, RZ, UR5, R4 ;  /* 0x00000005ff057c19 */ /* 0x000fe20008011604 */
[----:B------:R-:W-:Y:S01]  /*8890*/  ULDC UR5, c[0x0][0x658] ;  /* 0x0001960000057ab9 */ /* 0x000fe20000000800 */
[----:B--2---:R-:W-:-:S02]  /*88a0*/  @P2 IMAD R15, R25, R6, R20 ;  /* 0x00000006190f2224 */ /* 0x004fc400078e0214 */
[--C-:B------:R-:W-:Y:S02]  /*88b0*/  SHF.R.U64 R20, R22, UR5, R5.reuse ;  /* 0x0000000516147c19 */ /* 0x100fe40008001205 */
[----:B------:R-:W-:-:S03]  /*88c0*/  SHF.R.U32.HI R23, RZ, UR5, R5 ;  /* 0x00000005ff177c19 */ /* 0x000fc60008011605 */
[----:B------:R-:W-:Y:S02]  /*88d0*/  IMAD.MOV.U32 R6, RZ, RZ, R20 ;  /* 0x000000ffff067224 */ /* 0x000fe400078e0014 */
[----:B------:R-:W-:Y:S01]  /*88e0*/  IMAD.MOV.U32 R5, RZ, RZ, R23 ;  /* 0x000000ffff057224 */ /* 0x000fe200078e0017 */
[----:B------:R-:W-:Y:S06]  /*88f0*/  @!P0 BRA `(.L_x_231) ;  /* 0x00000000002c8947 */ /* 0x000fec0003800000 */
        /* <DEDUP_REMOVED lines=9> */
[----:B------:R-:W-:-:S04]  /*8990*/  IMAD.WIDE.U32.X R4, R23, UR7, R4, P1 ;  /* 0x0000000717047c25 */ /* 0x000fc800088e0404 */
[----:B------:R-:W-:-:S07]  /*89a0*/  IMAD.MOV.U32 R6, RZ, RZ, R4 ;  /* 0x000000ffff067224 */ /* 0x000fce00078e0004 */
.L_x_231:
[----:B------:R-:W-:Y:S01]  /*89b0*/  ULDC UR5, c[0x0][0x648] ;  /* 0x0001920000057ab9 */ /* 0x000fe20000000800 */
[----:B------:R-:W-:Y:S01]  /*89c0*/  LOP3.LUT R4, R22, UR17, RZ, 0xc0, !PT ;  /* 0x0000001116047c12 */ /* 0x000fe2000f8ec0ff */
[----:B------:R-:W-:Y:S01]  /*89d0*/  ULDC UR6, c[0x0][0x610] ;  /* 0x0001840000067ab9 */ /* 0x000fe20000000800 */
[----:B------:R-:W-:Y:S01]  /*89e0*/  SHF.R.U64 R5, R6, UR5, R5 ;  /* 0x0000000506057c19 */ /* 0x000fe20008001205 */
[----:B------:R-:W-:Y:S01]  /*89f0*/  ULDC UR5, c[0x0][0x638] ;  /* 0x00018e0000057ab9 */ /* 0x000fe20000000800 */
[----:B------:R-:W-:-:S03]  /*8a00*/  LOP3.LUT R21, R21, UR4, RZ, 0xc0, !PT ;  /* 0x0000000415157c12 */ /* 0x000fc6000f8ec0ff */
[----:B------:R-:W-:Y:S02]  /*8a10*/  IMAD.MOV R7, RZ, RZ, -R5 ;  /* 0x000000ffff077224 */ /* 0x000fe400078e0a05 */
[----:B------:R-:W-:Y:S02]  /*8a20*/  IMAD R4, R5, UR18, R4 ;  /* 0x0000001205047c24 */ /* 0x000fe4000f8e0204 */
[----:B------:R-:W-:Y:S01]  /*8a30*/  IMAD R20, R7, UR5, R20 ;  /* 0x0000000507147c24 */ /* 0x000fe2000f8e0214 */
[----:B------:R-:W-:Y:S01]  /*8a40*/  ULDC UR5, c[0x0][0x600] ;  /* 0x0001800000057ab9 */ /* 0x000fe20000000800 */
[----:B------:R-:W-:Y:S02]  /*8a50*/  IMAD R15, R4, UR6, R15 ;  /* 0x00000006040f7c24 */ /* 0x000fe4000f8e020f */
[----:B------:R-:W-:Y:S02]  /*8a60*/  IMAD R6, R20, UR5, R21 ;  /* 0x0000000514067c24 */ /* 0x000fe4000f8e0215 */
[----:B------:R-:W-:-:S03]  /*8a70*/  IMAD.MOV.U32 R4, RZ, RZ, 0x1 ;  /* 0x00000001ff047424 */ /* 0x000fc600078e00ff */
[----:B------:R-:W-:Y:S02]  /*8a80*/  SEL R20, R6, R15, !P2 ;  /* 0x0000000f06147207 */ /* 0x000fe40005000000 */
[----:B------:R-:W-:Y:S01]  /*8a90*/  SEL R21, R15, R6, !P2 ;  /* 0x000000060f157207 */ /* 0x000fe20005000000 */
[----:B------:R-:W-:-:S07]  /*8aa0*/  IMAD.MOV.U32 R6, RZ, RZ, R14 ;  /* 0x000000ffff067224 */ /* 0x000fce00078e000e */
.L_x_229:
[----:B------:R-:W-:Y:S05]  /*8ab0*/  BSYNC B1 ;  /* 0x0000000000017941 */ /* 0x000fea0003800000 */
.L_x_228:
[----:B------:R-:W-:-:S13]  /*8ac0*/  LOP3.LUT P0, RZ, R4, 0xff, RZ, 0xc0, !PT ;  /* 0x000000ff04ff7812 */ /* 0x000fda000780c0ff */
[----:B------:R-:W-:Y:S05]  /*8ad0*/  @P0 BRA `(.L_x_232) ;  /* 0xfffffff4003c0947 */ /* 0x000fea000383ffff */
[----:B------:R-:W-:Y:S05]  /*8ae0*/  BSYNC B0 ;  /* 0x0000000000007941 */ /* 0x000fea0003800000 */
.L_x_221:
[----:B------:R-:W-:-:S03]  /*8af0*/  UMOV UR5, 0xffffffff ;  /* 0xffffffff00057882 */ /* 0x000fc60000000000 */
[----:B------:R-:W-:Y:S05]  /*8b00*/  BRA.DIV UR5, `(.L_x_233) ;  /* 0x0000000e05c07947 */ /* 0x000fea000b800000 */
[----:B------:R-:W-:-:S13]  /*8b10*/  ELECT P6, URZ, PT ;  /* 0x00000000003f782f */ /* 0x000fda00038c0000 */
.L_x_266:
[----:B------:R-:W-:Y:S04]  /*8b20*/  BSSY B0, `(.L_x_234) ;  /* 0x00000d6000007945 */ /* 0x000fe80003800000 */
[----:B------:R-:W-:Y:S05]  /*8b30*/  @!P6 BRA `(.L_x_235) ;  /* 0x0000000c0050e947 */ /* 0x000fea0003800000 */
[----:B------:R-:W-:-:S04]  /*8b40*/  LOP3.LUT R19, R19, 0x2, RZ, 0xfc, !PT ;  /* 0x0000000213137812 */ /* 0x000fc800078efcff */
[----:B------:R-:W-:-:S13]  /*8b50*/  ISETP.NE.AND P0, PT, R19, 0x3, PT ;  /* 0x000000031300780c */ /* 0x000fda0003f05270 */
[----:B------:R-:W-:Y:S05]  /*8b60*/  @!P0 BRA `(.L_x_236) ;  /* 0x0000000000048947 */ /* 0x000fea0003800000 */
[----:B------:R-:W-:Y:S01]  /*8b70*/  BPT.TRAP 0x1 ;  /* 0x000000040000795c */ /* 0x000fe20000300000 */
.L_x_236:
[----:B------:R-:W0:Y:S01]  /*8b80*/  S2R R5, SR_CgaCtaId ;  /* 0x0000000000057919 */ /* 0x000e220000008800 */
[----:B------:R-:W-:Y:S02]  /*8b90*/  MOV R2, 0x400 ;  /* 0x0000040000027802 */ /* 0x000fe40000000f00 */
[----:B------:R-:W-:Y:S02]  /*8ba0*/  SHF.L.U32 R4, R0, 0x1f, RZ ;  /* 0x0000001f00047819 */ /* 0x000fe400000006ff */
[----:B0-----:R-:W-:-:S05]  /*8bb0*/  LEA R2, R5, R2, 0x18 ;  /* 0x0000000205027211 */ /* 0x001fca00078ec0ff */
[----:B------:R-:W-:-:S04]  /*8bc0*/  VIADD R2, R2, 0xb8 ;  /* 0x000000b802027836 */ /* 0x000fc80000000000 */
[C---:B------:R-:W-:Y:S02]  /*8bd0*/  IMAD R7, R3.reuse, 0x8, R2 ;  /* 0x0000000803077824 */ /* 0x040fe400078e0202 */
[----:B------:R-:W-:Y:S02]  /*8be0*/  VIADD R3, R3, 0x1 ;  /* 0x0000000103037836 */ /* 0x000fe40000000000 */
[----:B------:R-:W0:Y:S03]  /*8bf0*/  SYNCS.PHASECHK.TRANS64.TRYWAIT P0, [R7+URZ], R4 ;  /* 0x00000004070075a7 */ /* 0x000e26000800017f */
[----:B------:R-:W-:-:S04]  /*8c00*/  ISETP.NE.AND P1, PT, R3, 0x17, PT ;  /* 0x000000170300780c */ /* 0x000fc80003f25270 */
[----:B------:R-:W-:Y:S02]  /*8c10*/  SEL R5, RZ, 0x1, P1 ;  /* 0x00000001ff057807 */ /* 0x000fe40000800000 */
[----:B------:R-:W-:Y:S02]  /*8c20*/  SEL R3, R3, RZ, P1 ;  /* 0x000000ff03037207 */ /* 0x000fe40000800000 */
[----:B------:R-:W-:-:S03]  /*8c30*/  LOP3.LUT R6, R0, R5, RZ, 0x3c, !PT ;  /* 0x0000000500067212 */ /* 0x000fc600078e3cff */
[----:B------:R-:W-:Y:S01]  /*8c40*/  IMAD R8, R3, 0x8, R2 ;  /* 0x0000000803087824 */ /* 0x000fe200078e0202 */
[----:B------:R-:W-:Y:S01]  /*8c50*/  SHF.L.U32 R5, R6, 0x1f, RZ ;  /* 0x0000001f06057819 */ /* 0x000fe200000006ff */
[----:B0-----:R-:W-:Y:S06]  /*8c60*/  @!P0 BRA `(.L_x_237) ;  /* 0x0000000c00888947 */ /* 0x001fec0003800000 */
.L_x_267:
[----:B------:R-:W1:Y:S01]  /*8c70*/  SYNCS.PHASECHK.TRANS64.TRYWAIT P0, [R8+URZ], R5 ;  /* 0x00000005080075a7 */ /* 0x000e62000800017f */
[----:B------:R-:W-:-:S05]  /*8c80*/  VIADD R0, R3, 0x1 ;  /* 0x0000000103007836 */ /* 0x000fca0000000000 */
[----:B------:R-:W-:-:S04]  /*8c90*/  ISETP.NE.AND P1, PT, R0, 0x17, PT ;  /* 0x000000170000780c */ /* 0x000fc80003f25270 */
[----:B------:R-:W-:Y:S02]  /*8ca0*/  SEL R3, RZ, 0x1, P1 ;  /* 0x00000001ff037807 */ /* 0x000fe40000800000 */
[----:B0-----:R-:W-:Y:S02]  /*8cb0*/  SEL R7, R0, RZ, P1 ;  /* 0x000000ff00077207 */ /* 0x001fe40000800000 */
[----:B------:R-:W-:-:S03]  /*8cc0*/  LOP3.LUT R6, R6, R3, RZ, 0x3c, !PT ;  /* 0x0000000306067212 */ /* 0x000fc600078e3cff */
[----:B------:R-:W-:Y:S01]  /*8cd0*/  IMAD R9, R7, 0x8, R2 ;  /* 0x0000000807097824 */ /* 0x000fe200078e0202 */
[----:B------:R-:W-:Y:S01]  /*8ce0*/  SHF.L.U32 R4, R6, 0x1f, RZ ;  /* 0x0000001f06047819 */ /* 0x000fe200000006ff */
[----:B-1----:R-:W-:Y:S06]  /*8cf0*/  @!P0 BRA `(.L_x_238) ;  /* 0x0000000c00788947 */ /* 0x002fec0003800000 */
.L_x_268:
[----:B------:R-:W1:Y:S01]  /*8d00*/  SYNCS.PHASECHK.TRANS64.TRYWAIT P0, [R9+URZ], R4 ;  /* 0x00000004090075a7 */ /* 0x000e62000800017f */
[----:B------:R-:W-:-:S05]  /*8d10*/  VIADD R0, R7, 0x1 ;  /* 0x0000000107007836 */ /* 0x000fca0000000000 */
[----:B------:R-:W-:-:S04]  /*8d20*/  ISETP.NE.AND P1, PT, R0, 0x17, PT ;  /* 0x000000170000780c */ /* 0x000fc80003f25270 */
[----:B------:R-:W-:Y:S02]  /*8d30*/  SEL R3, RZ, 0x1, P1 ;  /* 0x00000001ff037807 */ /* 0x000fe40000800000 */
[----:B------:R-:W-:Y:S02]  /*8d40*/  SEL R7, R0, RZ, P1 ;  /* 0x000000ff00077207 */ /* 0x000fe40000800000 */
[----:B------:R-:W-:-:S03]  /*8d50*/  LOP3.LUT R6, R6, R3, RZ, 0x3c, !PT ;  /* 0x0000000306067212 */ /* 0x000fc600078e3cff */
[----:B0-----:R-:W-:Y:S01]  /*8d60*/  IMAD R8, R7, 0x8, R2 ;  /* 0x0000000807087824 */ /* 0x001fe200078e0202 */
[----:B------:R-:W-:Y:S01]  /*8d70*/  SHF.L.U32 R5, R6, 0x1f, RZ ;  /* 0x0000001f06057819 */ /* 0x000fe200000006ff */
[----:B-1----:R-:W-:Y:S06]  /*8d80*/  @!P0 BRA `(.L_x_239) ;  /* 0x0000000c00688947 */ /* 0x002fec0003800000 */
.L_x_269:
        /* <DEDUP_REMOVED lines=9> */
.L_x_270:
        /* <DEDUP_REMOVED lines=9> */
.L_x_271:
        /* <DEDUP_REMOVED lines=9> */
.L_x_272:
        /* <DEDUP_REMOVED lines=9> */
.L_x_273:
        /* <DEDUP_REMOVED lines=9> */
.L_x_274:
        /* <DEDUP_REMOVED lines=9> */
.L_x_275:
        /* <DEDUP_REMOVED lines=9> */
.L_x_276:
        /* <DEDUP_REMOVED lines=9> */
.L_x_277:
        /* <DEDUP_REMOVED lines=9> */
.L_x_278:
        /* <DEDUP_REMOVED lines=9> */
.L_x_279:
        /* <DEDUP_REMOVED lines=9> */
.L_x_280:
        /* <DEDUP_REMOVED lines=9> */
.L_x_281:
        /* <DEDUP_REMOVED lines=9> */
.L_x_282:
        /* <DEDUP_REMOVED lines=9> */
.L_x_283:
        /* <DEDUP_REMOVED lines=9> */
.L_x_284:
        /* <DEDUP_REMOVED lines=9> */
.L_x_285:
        /* <DEDUP_REMOVED lines=9> */
.L_x_286:
[----:B------:R-:W1:Y:S01]  /*9720*/  SYNCS.PHASECHK.TRANS64.TRYWAIT P0, [R9+URZ], R4 ;  /* 0x00000004090075a7 */ /* 0x000e62000800017f */
[----:B------:R-:W-:-:S05]  /*9730*/  VIADD R0, R7, 0x1 ;  /* 0x0000000107007836 */ /* 0x000fca0000000000 */
[----:B------:R-:W-:-:S04]  /*9740*/  ISETP.NE.AND P1, PT, R0, 0x17, PT ;  /* 0x000000170000780c */ /* 0x000fc80003f25270 */
[----:B------:R-:W-:Y:S02]  /*9750*/  SEL R3, RZ, 0x1, P1 ;  /* 0x00000001ff037807 */ /* 0x000fe40000800000 */
[----:B------:R-:W-:Y:S02]  /*9760*/  SEL R7, R0, RZ, P1 ;  /* 0x000000ff00077207 */ /* 0x000fe40000800000 */
[----:B------:R-:W-:-:S03]  /*9770*/  LOP3.LUT R11, R6, R3, RZ, 0x3c, !PT ;  /* 0x00000003060b7212 */ /* 0x000fc600078e3cff */
[----:B------:R-:W-:Y:S01]  /*9780*/  IMAD R6, R7, 0x8, R2 ;  /* 0x0000000807067824 */ /* 0x000fe200078e0202 */
[----:B0-----:R-:W-:Y:S01]  /*9790*/  SHF.L.U32 R5, R11, 0x1f, RZ ;  /* 0x0000001f0b057819 */ /* 0x001fe200000006ff */
[----:B-1----:R-:W-:Y:S06]  /*97a0*/  @!P0 BRA `(.L_x_257) ;  /* 0x0000000800488947 */ /* 0x002fec0003800000 */
.L_x_287:
[----:B------:R-:W1:Y:S01]  /*97b0*/  SYNCS.PHASECHK.TRANS64.TRYWAIT P0, [R6+URZ], R5 ;  /* 0x00000005060075a7 */ /* 0x000e62000800017f */
[----:B------:R-:W-:-:S05]  /*97c0*/  VIADD R0, R7, 0x1 ;  /* 0x0000000107007836 */ /* 0x000fca0000000000 */
[----:B------:R-:W-:-:S04]  /*97d0*/  ISETP.NE.AND P1, PT, R0, 0x17, PT ;  /* 0x000000170000780c */ /* 0x000fc80003f25270 */
[----:B0-----:R-:W-:Y:S02]  /*97e0*/  SEL R4, RZ, 0x1, P1 ;  /* 0x00000001ff047807 */ /* 0x001fe40000800000 */
[----:B------:R-:W-:Y:S02]  /*97f0*/  SEL R3, R0, RZ, P1 ;  /* 0x000000ff00037207 */ /* 0x000fe40000800000 */
[----:B------:R-:W-:Y:S01]  /*9800*/  LOP3.LUT R0, R11, R4, RZ, 0x3c, !PT ;  /* 0x000000040b007212 */ /* 0x000fe200078e3cff */
[----:B-1----:R-:W-:Y:S06]  /*9810*/  @!P0 BRA `(.L_x_258) ;  /* 0x0000000800408947 */ /* 0x002fec0003800000 */
.L_x_288:
[----:B------:R-:W-:Y:S01]  /*9820*/  IMAD R3, R3, 0x8, R2 ;  /* 0x0000000803037824 */ /* 0x000fe200078e0202 */
[----:B------:R-:W-:-:S07]  /*9830*/  SHF.L.U32 R0, R0, 0x1f, RZ ;  /* 0x0000001f00007819 */ /* 0x000fce00000006ff */
.L_x_259:
[----:B-1----:R1:W2:Y:S02]  /*9840*/  SYNCS.PHASECHK.TRANS64.TRYWAIT P0, [R3+URZ], R0 ;  /* 0x00000000030075a7 */ /* 0x0022a4000800017f */
[----:B--2---:R-:W-:Y:S05]  /*9850*/  @!P0 NANOSLEEP.SYNCS 0x989680 ;  /* 0x009896800000895d */ /* 0x004fea0003900000 */
[----:B------:R-:W2:Y:S02]  /*9860*/  @!P0 SYNCS.PHASECHK.TRANS64 P0, [R3+URZ], R0 ;  /* 0x00000000030085a7 */ /* 0x000ea4000800007f */
[----:B--2---:R-:W-:Y:S05]  /*9870*/  @!P0 BRA `(.L_x_259) ;  /* 0xfffffffc00f08947 */ /* 0x004fea000383ffff */
.L_x_235:
[----:B------:R-:W-:Y:S05]  /*9880*/  BSYNC B0 ;  /* 0x0000000000007941 */ /* 0x000fea0003800000 */
.L_x_234:
[----:B------:R-:W-:Y:S05]  /*9890*/  EXIT ;  /* 0x000000000000794d */ /* 0x000fea0003800000 */
.L_x_22:
[----:B---3--:R3:W4:Y:S02]  /*98a0*/  SYNCS.PHASECHK.TRANS64.TRYWAIT P1, [R3+URZ], R0 ;  /* 0x00000000030075a7 */ /* 0x008724000802017f */
[----:B----4-:R-:W-:Y:S05]  /*98b0*/  @!P1 NANOSLEEP.SYNCS 0x989680 ;  /* 0x009896800000995d */ /* 0x010fea0003900000 */
[----:B------:R-:W4:Y:S02]  /*98c0*/  @!P1 SYNCS.PHASECHK.TRANS64 P1, [R3+URZ], R0 ;  /* 0x00000000030095a7 */ /* 0x000f24000802007f */
[----:B----4-:R-:W-:Y:S05]  /*98d0*/  @!P1 BRA `(.L_x_22) ;  /* 0xfffffffc00f09947 */ /* 0x010fea000383ffff */
[----:B------:R-:W-:Y:S05]  /*98e0*/  BRA `(.L_x_21) ;  /* 0xffffff7c00ac7947 */ /* 0x000fea000383ffff */
.L_x_27:
[----:B-1----:R1:W2:Y:S02]  /*98f0*/  SYNCS.PHASECHK.TRANS64.TRYWAIT P1, [R4+URZ], R5 ;  /* 0x00000005040075a7 */ /* 0x0022a4000802017f */
[----:B--2---:R-:W-:Y:S05]  /*9900*/  @!P1 NANOSLEEP.SYNCS 0x989680 ;  /* 0x009896800000995d */ /* 0x004fea0003900000 */
[----:B------:R-:W2:Y:S02]  /*9910*/  @!P1 SYNCS.PHASECHK.TRANS64 P1, [R4+URZ], R5 ;  /* 0x00000005040095a7 */ /* 0x000ea4000802007f */
[----:B--2---:R-:W-:Y:S05]  /*9920*/  @!P1 BRA `(.L_x_27) ;  /* 0xfffffffc00f09947 */ /* 0x004fea000383ffff */
[----:B------:R-:W-:Y:S05]  /*9930*/  BRA `(.L_x_26) ;  /* 0xffffff84004c7947 */ /* 0x000fea000383ffff */
.L_x_222:
[----:B------:R-:W-:Y:S01]  /*9940*/  BSSY B1, `(.L_x_260) ;  /* 0x0000006000017945 */ /* 0x000fe20003800000 */
[----:B------:R-:W-:-:S07]  /*9950*/  IMAD.MOV.U32 R15, RZ, RZ, -0x1 ;  /* 0xffffffffff0f7424 */ /* 0x000fce00078e00ff */
[----:B------:R-:W-:Y:S05]  /*9960*/  WARPSYNC.COLLECTIVE R15, `(.L_x_261) ;  /* 0x000000000f0c7348 */ /* 0x000fea0003c00000 */
[----:B------:R-:W-:Y:S02]  /*9970*/  ELECT P6, UR62, PT ;  /* 0x00000000003e782f */ /* 0x000fe400038c0000 */
[----:B------:R-:W-:Y:S01]  /*9980*/  MOV R14, UR62 ;  /* 0x0000003e000e7c02 */ /* 0x000fe20008000f00 */
[----:B------:R-:W-:Y:S10]  /*9990*/  ENDCOLLECTIVE ;  /* 0x000000000000791b */ /* 0x000ff40003800000 */
.L_x_261:
[----:B------:R-:W-:Y:S05]  /*99a0*/  BSYNC B1 ;  /* 0x0000000000017941 */ /* 0x000fea0003800000 */
.L_x_260:
[----:B------:R-:W-:Y:S05]  /*99b0*/  BRA `(.L_x_262) ;  /* 0xffffffe400907947 */ /* 0x000fea000383ffff */
.L_x_225:
[----:B-1----:R1:W2:Y:S02]  /*99c0*/  SYNCS.PHASECHK.TRANS64.TRYWAIT P0, [R23+URZ+0xb8], R14 ;  /* 0x0000b80e170075a7 */ /* 0x0022a4000800017f */
[----:B--2---:R-:W-:Y:S05]  /*99d0*/  @!P0 NANOSLEEP.SYNCS 0x989680 ;  /* 0x009896800000895d */ /* 0x004fea0003900000 */
[----:B------:R-:W2:Y:S02]  /*99e0*/  @!P0 SYNCS.PHASECHK.TRANS64 P0, [R23+URZ+0xb8], R14 ;  /* 0x0000b80e170085a7 */ /* 0x000ea4000800007f */
[----:B--2---:R-:W-:Y:S05]  /*99f0*/  @!P0 BRA `(.L_x_225) ;  /* 0xfffffffc00f08947 */ /* 0x004fea000383ffff */
[----:B------:R-:W-:Y:S05]  /*9a00*/  BRA `(.L_x_263) ;  /* 0xffffffe400cc7947 */ /* 0x000fea000383ffff */
.L_x_233:
[----:B------:R-:W-:Y:S01]  /*9a10*/  BSSY B0, `(.L_x_264) ;  /* 0x0000006000007945 */ /* 0x000fe20003800000 */
[----:B------:R-:W-:-:S07]  /*9a20*/  IMAD.MOV.U32 R15, RZ, RZ, -0x1 ;  /* 0xffffffffff0f7424 */ /* 0x000fce00078e00ff */
[----:B------:R-:W-:Y:S05]  /*9a30*/  WARPSYNC.COLLECTIVE R15, `(.L_x_265) ;  /* 0x000000000f0c7348 */ /* 0x000fea0003c00000 */
[----:B------:R-:W-:Y:S02]  /*9a40*/  ELECT P6, UR62, PT ;  /* 0x00000000003e782f */ /* 0x000fe400038c0000 */
[----:B------:R-:W-:Y:S01]  /*9a50*/  MOV R14, UR62 ;  /* 0x0000003e000e7c02 */ /* 0x000fe20008000f00 */
[----:B------:R-:W-:Y:S10]  /*9a60*/  ENDCOLLECTIVE ;  /* 0x000000000000791b */ /* 0x000ff40003800000 */
.L_x_265:
[----:B------:R-:W-:Y:S05]  /*9a70*/  BSYNC B0 ;  /* 0x0000000000007941 */ /* 0x000fea0003800000 */
.L_x_264:
[----:B------:R-:W-:Y:S05]  /*9a80*/  BRA `(.L_x_266) ;  /* 0xfffffff000247947 */ /* 0x000fea000383ffff */
.L_x_237:
[----:B0-----:R0:W1:Y:S02]  /*9a90*/  SYNCS.PHASECHK.TRANS64.TRYWAIT P0, [R7+URZ], R4 ;  /* 0x00000004070075a7 */ /* 0x001064000800017f */
[----:B-1----:R-:W-:Y:S05]  /*9aa0*/  @!P0 NANOSLEEP.SYNCS 0x989680 ;  /* 0x009896800000895d */ /* 0x002fea0003900000 */
[----:B------:R-:W1:Y:S02]  /*9ab0*/  @!P0 SYNCS.PHASECHK.TRANS64 P0, [R7+URZ], R4 ;  /* 0x00000004070085a7 */ /* 0x000e64000800007f */
[----:B-1----:R-:W-:Y:S05]  /*9ac0*/  @!P0 BRA `(.L_x_237) ;  /* 0xfffffffc00f08947 */ /* 0x002fea000383ffff */
[----:B------:R-:W-:Y:S05]  /*9ad0*/  BRA `(.L_x_267) ;  /* 0xfffffff000647947 */ /* 0x000fea000383ffff */
.L_x_238:
[----:B0-----:R0:W1:Y:S02]  /*9ae0*/  SYNCS.PHASECHK.TRANS64.TRYWAIT P0, [R8+URZ], R5 ;  /* 0x00000005080075a7 */ /* 0x001064000800017f */
[----:B-1----:R-:W-:Y:S05]  /*9af0*/  @!P0 NANOSLEEP.SYNCS 0x989680 ;  /* 0x009896800000895d */ /* 0x002fea0003900000 */
[----:B------:R-:W1:Y:S02]  /*9b00*/  @!P0 SYNCS.PHASECHK.TRANS64 P0, [R8+URZ], R5 ;  /* 0x00000005080085a7 */ /* 0x000e64000800007f */
[----:B-1----:R-:W-:Y:S05]  /*9b10*/  @!P0 BRA `(.L_x_238) ;  /* 0xfffffffc00f08947 */ /* 0x002fea000383ffff */
[----:B------:R-:W-:Y:S05]  /*9b20*/  BRA `(.L_x_268) ;  /* 0xfffffff000747947 */ /* 0x000fea000383ffff */
.L_x_239:
[----:B0-----:R0:W1:Y:S02]  /*9b30*/  SYNCS.PHASECHK.TRANS64.TRYWAIT P0, [R9+URZ], R4 ;  /* 0x00000004090075a7 */ /* 0x001064000800017f */
[----:B-1----:R-:W-:Y:S05]  /*9b40*/  @!P0 NANOSLEEP.SYNCS 0x989680 ;  /* 0x009896800000895d */ /* 0x002fea0003900000 */
[----:B------:R-:W1:Y:S02]  /*9b50*/  @!P0 SYNCS.PHASECHK.TRANS64 P0, [R9+URZ], R4 ;  /* 0x00000004090085a7 */ /* 0x000e64000800007f */
[----:B-1----:R-:W-:Y:S05]  /*9b60*/  @!P0 BRA `(.L_x_239) ;  /* 0xfffffffc00f08947 */ /* 0x002fea000383ffff */
[----:B------:R-:W-:Y:S05]  /*9b70*/  BRA `(.L_x_269) ;  /* 0xfffffff000847947 */ /* 0x000fea000383ffff */
.L_x_240:
[----:B0-----:R0:W1:Y:S02]  /*9b80*/  SYNCS.PHASECHK.TRANS64.TRYWAIT P0, [R8+URZ], R5 ;  /* 0x00000005080075a7 */ /* 0x001064000800017f */
[----:B-1----:R-:W-:Y:S05]  /*9b90*/  @!P0 NANOSLEEP.SYNCS 0x989680 ;  /* 0x009896800000895d */ /* 0x002fea0003900000 */
[----:B------:R-:W1:Y:S02]  /*9ba0*/  @!P0 SYNCS.PHASECHK.TRANS64 P0, [R8+URZ], R5 ;  /* 0x00000005080085a7 */ /* 0x000e64000800007f */
[----:B-1----:R-:W-:Y:S05]  /*9bb0*/  @!P0 BRA `(.L_x_240) ;  /* 0xfffffffc00f08947 */ /* 0x002fea000383ffff */
[----:B------:R-:W-:Y:S05]  /*9bc0*/  BRA `(.L_x_270) ;  /* 0xfffffff000947947 */ /* 0x000fea000383ffff */
.L_x_241:
[----:B0-----:R0:W1:Y:S02]  /*9bd0*/  SYNCS.PHASECHK.TRANS64.TRYWAIT P0, [R9+URZ], R4 ;  /* 0x00000004090075a7 */ /* 0x001064000800017f */
[----:B-1----:R-:W-:Y:S05]  /*9be0*/  @!P0 NANOSLEEP.SYNCS 0x989680 ;  /* 0x009896800000895d */ /* 0x002fea0003900000 */
[----:B------:R-:W1:Y:S02]  /*9bf0*/  @!P0 SYNCS.PHASECHK.TRANS64 P0, [R9+URZ], R4 ;  /* 0x00000004090085a7 */ /* 0x000e64000800007f */
[----:B-1----:R-:W-:Y:S05]  /*9c00*/  @!P0 BRA `(.L_x_241) ;  /* 0xfffffffc00f08947 */ /* 0x002fea000383ffff */
[----:B------:R-:W-:Y:S05]  /*9c10*/  BRA `(.L_x_271) ;  /* 0xfffffff000a47947 */ /* 0x000fea000383ffff */
.L_x_242:
[----:B0-----:R0:W1:Y:S02]  /*9c20*/  SYNCS.PHASECHK.TRANS64.TRYWAIT P0, [R8+URZ], R5 ;  /* 0x00000005080075a7 */ /* 0x001064000800017f */
[----:B-1----:R-:W-:Y:S05]  /*9c30*/  @!P0 NANOSLEEP.SYNCS 0x989680 ;  /* 0x009896800000895d */ /* 0x002fea0003900000 */
[----:B------:R-:W1:Y:S02]  /*9c40*/  @!P0 SYNCS.PHASECHK.TRANS64 P0, [R8+URZ], R5 ;  /* 0x00000005080085a7 */ /* 0x000e64000800007f */
[----:B-1----:R-:W-:Y:S05]  /*9c50*/  @!P0 BRA `(.L_x_242) ;  /* 0xfffffffc00f08947 */ /* 0x002fea000383ffff */
[----:B------:R-:W-:Y:S05]  /*9c60*/  BRA `(.L_x_272) ;  /* 0xfffffff000b47947 */ /* 0x000fea000383ffff */
.L_x_243:
[----:B0-----:R0:W1:Y:S02]  /*9c70*/  SYNCS.PHASECHK.TRANS64.TRYWAIT P0, [R9+URZ], R4 ;  /* 0x00000004090075a7 */ /* 0x001064000800017f */
[----:B-1----:R-:W-:Y:S05]  /*9c80*/  @!P0 NANOSLEEP.SYNCS 0x989680 ;  /* 0x009896800000895d */ /* 0x002fea0003900000 */
[----:B------:R-:W1:Y:S02]  /*9c90*/  @!P0 SYNCS.PHASECHK.TRANS64 P0, [R9+URZ], R4 ;  /* 0x00000004090085a7 */ /* 0x000e64000800007f */
[----:B-1----:R-:W-:Y:S05]  /*9ca0*/  @!P0 BRA `(.L_x_243) ;  /* 0xfffffffc00f08947 */ /* 0x002fea000383ffff */
[----:B------:R-:W-:Y:S05]  /*9cb0*/  BRA `(.L_x_273) ;  /* 0xfffffff000c47947 */ /* 0x000fea000383ffff */
.L_x_244:
[----:B0-----:R0:W1:Y:S02]  /*9cc0*/  SYNCS.PHASECHK.TRANS64.TRYWAIT P0, [R8+URZ], R5 ;  /* 0x00000005080075a7 */ /* 0x001064000800017f */
[----:B-1----:R-:W-:Y:S05]  /*9cd0*/  @!P0 NANOSLEEP.SYNCS 0x989680 ;  /* 0x009896800000895d */ /* 0x002fea0003900000 */
[----:B------:R-:W1:Y:S02]  /*9ce0*/  @!P0 SYNCS.PHASECHK.TRANS64 P0, [R8+URZ], R5 ;  /* 0x00000005080085a7 */ /* 0x000e64000800007f */
[----:B-1----:R-:W-:Y:S05]  /*9cf0*/  @!P0 BRA `(.L_x_244) ;  /* 0xfffffffc00f08947 */ /* 0x002fea000383ffff */
[----:B------:R-:W-:Y:S05]  /*9d00*/  BRA `(.L_x_274) ;  /* 0xfffffff000d47947 */ /* 0x000fea000383ffff */
.L_x_245:
[----:B0-----:R0:W1:Y:S02]  /*9d10*/  SYNCS.PHASECHK.TRANS64.TRYWAIT P0, [R9+URZ], R4 ;  /* 0x00000004090075a7 */ /* 0x001064000800017f */
[----:B-1----:R-:W-:Y:S05]  /*9d20*/  @!P0 NANOSLEEP.SYNCS 0x989680 ;  /* 0x009896800000895d */ /* 0x002fea0003900000 */
[----:B------:R-:W1:Y:S02]  /*9d30*/  @!P0 SYNCS.PHASECHK.TRANS64 P0, [R9+URZ], R4 ;  /* 0x00000004090085a7 */ /* 0x000e64000800007f */
[----:B-1----:R-:W-:Y:S05]  /*9d40*/  @!P0 BRA `(.L_x_245) ;  /* 0xfffffffc00f08947 */ /* 0x002fea000383ffff */
[----:B------:R-:W-:Y:S05]  /*9d50*/  BRA `(.L_x_275) ;  /* 0xfffffff000e47947 */ /* 0x000fea000383ffff */
.L_x_246:
[----:B0-----:R0:W1:Y:S02]  /*9d60*/  SYNCS.PHASECHK.TRANS64.TRYWAIT P0, [R8+URZ], R5 ;  /* 0x00000005080075a7 */ /* 0x001064000800017f */
[----:B-1----:R-:W-:Y:S05]  /*9d70*/  @!P0 NANOSLEEP.SYNCS 0x989680 ;  /* 0x009896800000895d */ /* 0x002fea0003900000 */
[----:B------:R-:W1:Y:S02]  /*9d80*/  @!P0 SYNCS.PHASECHK.TRANS64 P0, [R8+URZ], R5 ;  /* 0x00000005080085a7 */ /* 0x000e64000800007f */
[----:B-1----:R-:W-:Y:S05]  /*9d90*/  @!P0 BRA `(.L_x_246) ;  /* 0xfffffffc00f08947 */ /* 0x002fea000383ffff */
[----:B------:R-:W-:Y:S05]  /*9da0*/  BRA `(.L_x_276) ;  /* 0xfffffff000f47947 */ /* 0x000fea000383ffff */
.L_x_247:
[----:B0-----:R0:W1:Y:S02]  /*9db0*/  SYNCS.PHASECHK.TRANS64.TRYWAIT P0, [R9+URZ], R4 ;  /* 0x00000004090075a7 */ /* 0x001064000800017f */
[----:B-1----:R-:W-:Y:S05]  /*9dc0*/  @!P0 NANOSLEEP.SYNCS 0x989680 ;  /* 0x009896800000895d */ /* 0x002fea0003900000 */
[----:B------:R-:W1:Y:S02]  /*9dd0*/  @!P0 SYNCS.PHASECHK.TRANS64 P0, [R9+URZ], R4 ;  /* 0x00000004090085a7 */ /* 0x000e64000800007f */
[----:B-1----:R-:W-:Y:S05]  /*9de0*/  @!P0 BRA `(.L_x_247) ;  /* 0xfffffffc00f08947 */ /* 0x002fea000383ffff */
[----:B------:R-:W-:Y:S05]  /*9df0*/  BRA `(.L_x_277) ;  /* 0xfffffff400047947 */ /* 0x000fea000383ffff */
.L_x_248:
[----:B0-----:R0:W1:Y:S02]  /*9e00*/  SYNCS.PHASECHK.TRANS64.TRYWAIT P0, [R8+URZ], R5 ;  /* 0x00000005080075a7 */ /* 0x001064000800017f */
[----:B-1----:R-:W-:Y:S05]  /*9e10*/  @!P0 NANOSLEEP.SYNCS 0x989680 ;  /* 0x009896800000895d */ /* 0x002fea0003900000 */
[----:B------:R-:W1:Y:S02]  /*9e20*/  @!P0 SYNCS.PHASECHK.TRANS64 P0, [R8+URZ], R5 ;  /* 0x00000005080085a7 */ /* 0x000e64000800007f */
[----:B-1----:R-:W-:Y:S05]  /*9e30*/  @!P0 BRA `(.L_x_248) ;  /* 0xfffffffc00f08947 */ /* 0x002fea000383ffff */
[----:B------:R-:W-:Y:S05]  /*9e40*/  BRA `(.L_x_278) ;  /* 0xfffffff400147947 */ /* 0x000fea000383ffff */
.L_x_249:
[----:B0-----:R0:W1:Y:S02]  /*9e50*/  SYNCS.PHASECHK.TRANS64.TRYWAIT P0, [R9+URZ], R4 ;  /* 0x00000004090075a7 */ /* 0x001064000800017f */
[----:B-1----:R-:W-:Y:S05]  /*9e60*/  @!P0 NANOSLEEP.SYNCS 0x989680 ;  /* 0x009896800000895d */ /* 0x002fea0003900000 */
[----:B------:R-:W1:Y:S02]  /*9e70*/  @!P0 SYNCS.PHASECHK.TRANS64 P0, [R9+URZ], R4 ;  /* 0x00000004090085a7 */ /* 0x000e64000800007f */
[----:B-1----:R-:W-:Y:S05]  /*9e80*/  @!P0 BRA `(.L_x_249) ;  /* 0xfffffffc00f08947 */ /* 0x002fea000383ffff */
[----:B------:R-:W-:Y:S05]  /*9e90*/  BRA `(.L_x_279) ;  /* 0xfffffff400247947 */ /* 0x000fea000383ffff */
.L_x_250:
[----:B0-----:R0:W1:Y:S02]  /*9ea0*/  SYNCS.PHASECHK.TRANS64.TRYWAIT P0, [R8+URZ], R5 ;  /* 0x00000005080075a7 */ /* 0x001064000800017f */
[----:B-1----:R-:W-:Y:S05]  /*9eb0*/  @!P0 NANOSLEEP.SYNCS 0x989680 ;  /* 0x009896800000895d */ /* 0x002fea0003900000 */
[----:B------:R-:W1:Y:S02]  /*9ec0*/  @!P0 SYNCS.PHASECHK.TRANS64 P0, [R8+URZ], R5 ;  /* 0x00000005080085a7 */ /* 0x000e64000800007f */
[----:B-1----:R-:W-:Y:S05]  /*9ed0*/  @!P0 BRA `(.L_x_250) ;  /* 0xfffffffc00f08947 */ /* 0x002fea000383ffff */
[----:B------:R-:W-:Y:S05]  /*9ee0*/  BRA `(.L_x_280) ;  /* 0xfffffff400347947 */ /* 0x000fea000383ffff */
.L_x_251:
[----:B0-----:R0:W1:Y:S02]  /*9ef0*/  SYNCS.PHASECHK.TRANS64.TRYWAIT P0, [R9+URZ], R4 ;  /* 0x00000004090075a7 */ /* 0x001064000800017f */
[----:B-1----:R-:W-:Y:S05]  /*9f00*/  @!P0 NANOSLEEP.SYNCS 0x989680 ;  /* 0x009896800000895d */ /* 0x002fea0003900000 */
[----:B------:R-:W1:Y:S02]  /*9f10*/  @!P0 SYNCS.PHASECHK.TRANS64 P0, [R9+URZ], R4 ;  /* 0x00000004090085a7 */ /* 0x000e64000800007f */
[----:B-1----:R-:W-:Y:S05]  /*9f20*/  @!P0 BRA `(.L_x_251) ;  /* 0xfffffffc00f08947 */ /* 0x002fea000383ffff */
[----:B------:R-:W-:Y:S05]  /*9f30*/  BRA `(.L_x_281) ;  /* 0xfffffff400447947 */ /* 0x000fea000383ffff */
.L_x_252:
[----:B0-----:R0:W1:Y:S02]  /*9f40*/  SYNCS.PHASECHK.TRANS64.TRYWAIT P0, [R8+URZ], R5 ;  /* 0x00000005080075a7 */ /* 0x001064000800017f */
[----:B-1----:R-:W-:Y:S05]  /*9f50*/  @!P0 NANOSLEEP.SYNCS 0x989680 ;  /* 0x009896800000895d */ /* 0x002fea0003900000 */
[----:B------:R-:W1:Y:S02]  /*9f60*/  @!P0 SYNCS.PHASECHK.TRANS64 P0, [R8+URZ], R5 ;  /* 0x00000005080085a7 */ /* 0x000e64000800007f */
[----:B-1----:R-:W-:Y:S05]  /*9f70*/  @!P0 BRA `(.L_x_252) ;  /* 0xfffffffc00f08947 */ /* 0x002fea000383ffff */
[----:B------:R-:W-:Y:S05]  /*9f80*/  BRA `(.L_x_282) ;  /* 0xfffffff400547947 */ /* 0x000fea000383ffff */
.L_x_253:
[----:B0-----:R0:W1:Y:S02]  /*9f90*/  SYNCS.PHASECHK.TRANS64.TRYWAIT P0, [R9+URZ], R4 ;  /* 0x00000004090075a7 */ /* 0x001064000800017f */
[----:B-1----:R-:W-:Y:S05]  /*9fa0*/  @!P0 NANOSLEEP.SYNCS 0x989680 ;  /* 0x009896800000895d */ /* 0x002fea0003900000 */
[----:B------:R-:W1:Y:S02]  /*9fb0*/  @!P0 SYNCS.PHASECHK.TRANS64 P0, [R9+URZ], R4 ;  /* 0x00000004090085a7 */ /* 0x000e64000800007f */
[----:B-1----:R-:W-:Y:S05]  /*9fc0*/  @!P0 BRA `(.L_x_253) ;  /* 0xfffffffc00f08947 */ /* 0x002fea000383ffff */
[----:B------:R-:W-:Y:S05]  /*9fd0*/  BRA `(.L_x_283) ;  /* 0xfffffff400647947 */ /* 0x000fea000383ffff */
.L_x_254:
[----:B0-----:R0:W1:Y:S02]  /*9fe0*/  SYNCS.PHASECHK.TRANS64.TRYWAIT P0, [R8+URZ], R5 ;  /* 0x00000005080075a7 */ /* 0x001064000800017f */
[----:B-1----:R-:W-:Y:S05]  /*9ff0*/  @!P0 NANOSLEEP.SYNCS 0x989680 ;  /* 0x009896800000895d */ /* 0x002fea0003900000 */
[----:B------:R-:W1:Y:S02]  /*a000*/  @!P0 SYNCS.PHASECHK.TRANS64 P0, [R8+URZ], R5 ;  /* 0x00000005080085a7 */ /* 0x000e64000800007f */
[----:B-1----:R-:W-:Y:S05]  /*a010*/  @!P0 BRA `(.L_x_254) ;  /* 0xfffffffc00f08947 */ /* 0x002fea000383ffff */
[----:B------:R-:W-:Y:S05]  /*a020*/  BRA `(.L_x_284) ;  /* 0xfffffff400747947 */ /* 0x000fea000383ffff */
.L_x_255:
[----:B0-----:R0:W1:Y:S02]  /*a030*/  SYNCS.PHASECHK.TRANS64.TRYWAIT P0, [R9+URZ], R4 ;  /* 0x00000004090075a7 */ /* 0x001064000800017f */
[----:B-1----:R-:W-:Y:S05]  /*a040*/  @!P0 NANOSLEEP.SYNCS 0x989680 ;  /* 0x009896800000895d */ /* 0x002fea0003900000 */
[----:B------:R-:W1:Y:S02]  /*a050*/  @!P0 SYNCS.PHASECHK.TRANS64 P0, [R9+URZ], R4 ;  /* 0x00000004090085a7 */ /* 0x000e64000800007f */
[----:B-1----:R-:W-:Y:S05]  /*a060*/  @!P0 BRA `(.L_x_255) ;  /* 0xfffffffc00f08947 */ /* 0x002fea000383ffff */
[----:B------:R-:W-:Y:S05]  /*a070*/  BRA `(.L_x_285) ;  /* 0xfffffff400847947 */ /* 0x000fea000383ffff */
.L_x_256:
[----:B0-----:R0:W1:Y:S02]  /*a080*/  SYNCS.PHASECHK.TRANS64.TRYWAIT P0, [R8+URZ], R5 ;  /* 0x00000005080075a7 */ /* 0x001064000800017f */
[----:B-1----:R-:W-:Y:S05]  /*a090*/  @!P0 NANOSLEEP.SYNCS 0x989680 ;  /* 0x009896800000895d */ /* 0x002fea0003900000 */
[----:B------:R-:W1:Y:S02]  /*a0a0*/  @!P0 SYNCS.PHASECHK.TRANS64 P0, [R8+URZ], R5 ;  /* 0x00000005080085a7 */ /* 0x000e64000800007f */
[----:B-1----:R-:W-:Y:S05]  /*a0b0*/  @!P0 BRA `(.L_x_256) ;  /* 0xfffffffc00f08947 */ /* 0x002fea000383ffff */
[----:B------:R-:W-:Y:S05]  /*a0c0*/  BRA `(.L_x_286) ;  /* 0xfffffff400947947 */ /* 0x000fea000383ffff */
.L_x_257:
[----:B0-----:R0:W1:Y:S02]  /*a0d0*/  SYNCS.PHASECHK.TRANS64.TRYWAIT P0, [R9+URZ], R4 ;  /* 0x00000004090075a7 */ /* 0x001064000800017f */
[----:B-1----:R-:W-:Y:S05]  /*a0e0*/  @!P0 NANOSLEEP.SYNCS 0x989680 ;  /* 0x009896800000895d */ /* 0x002fea0003900000 */
[----:B------:R-:W1:Y:S02]  /*a0f0*/  @!P0 SYNCS.PHASECHK.TRANS64 P0, [R9+URZ], R4 ;  /* 0x00000004090085a7 */ /* 0x000e64000800007f */
[----:B-1----:R-:W-:Y:S05]  /*a100*/  @!P0 BRA `(.L_x_257) ;  /* 0xfffffffc00f08947 */ /* 0x002fea000383ffff */
[----:B------:R-:W-:Y:S05]  /*a110*/  BRA `(.L_x_287) ;  /* 0xfffffff400a47947 */ /* 0x000fea000383ffff */
.L_x_258:
[----:B0-----:R0:W1:Y:S02]  /*a120*/  SYNCS.PHASECHK.TRANS64.TRYWAIT P0, [R6+URZ], R5 ;  /* 0x00000005060075a7 */ /* 0x001064000800017f */
[----:B-1----:R-:W-:Y:S05]  /*a130*/  @!P0 NANOSLEEP.SYNCS 0x989680 ;  /* 0x009896800000895d */ /* 0x002fea0003900000 */
[----:B------:R-:W1:Y:S02]  /*a140*/  @!P0 SYNCS.PHASECHK.TRANS64 P0, [R6+URZ], R5 ;  /* 0x00000005060085a7 */ /* 0x000e64000800007f */
[----:B-1----:R-:W-:Y:S05]  /*a150*/  @!P0 BRA `(.L_x_258) ;  /* 0xfffffffc00f08947 */ /* 0x002fea000383ffff */
[----:B------:R-:W-:Y:S05]  /*a160*/  BRA `(.L_x_288) ;  /* 0xfffffff400ac7947 */ /* 0x000fea000383ffff */
.L_x_289:
[----:B------:R-:W-:-:S00]  /*a170*/  BRA `(.L_x_289) ;  /* 0xfffffffc00fc7947 */ /* 0x000fc0000383ffff */
[----:B------:R-:W-:-:S00]  /*a180*/  NOP ;  /* 0x0000000000007918 */ /* 0x000fc00000000000 */
[----:B------:R-:W-:-:S00]  /*a190*/  NOP ;  /* 0x0000000000007918 */ /* 0x000fc00000000000 */
[----:B------:R-:W-:-:S00]  /*a1a0*/  NOP ;  /* 0x0000000000007918 */ /* 0x000fc00000000000 */
[----:B------:R-:W-:-:S00]  /*a1b0*/  NOP ;  /* 0x0000000000007918 */ /* 0x000fc00000000000 */
[----:B------:R-:W-:-:S00]  /*a1c0*/  NOP ;  /* 0x0000000000007918 */ /* 0x000fc00000000000 */
[----:B------:R-:W-:-:S00]  /*a1d0*/  NOP ;  /* 0x0000000000007918 */ /* 0x000fc00000000000 */
[----:B------:R-:W-:-:S00]  /*a1e0*/  NOP ;  /* 0x0000000000007918 */ /* 0x000fc00000000000 */
[----:B------:R-:W-:-:S00]  /*a1f0*/  NOP ;  /* 0x0000000000007918 */ /* 0x000fc00000000000 */
.L_x_290:


//--------------------- .nv.global.init           --------------------------
	.section	.nv.global.init,"aw",@progbits
.nv.global.init:
	.type		$str$22,@object
	.size		$str$22,($str$23 - $str$22)
$str$22:
        /*0000*/ 	.byte	0x6b, 0x5f, 0x74, 0x69, 0x6c, 0x65, 0x5f, 0x63, 0x6f, 0x75, 0x6e, 0x74, 0x20, 0x3e, 0x3d, 0x20
        /*0010*/ 	.byte	0x31, 0x00
	.type		$str$23,@object
	.size		$str$23,(__unnamed_1 - $str$23)
$str$23:
        /*0012*/ 	.byte	0x2f, 0x74, 0x6d, 0x70, 0x2f, 0x63, 0x75, 0x74, 0x6c, 0x61, 0x73, 0x73, 0x5f, 0x73, 0x77, 0x65
        /*0022*/ 	.byte	0x65, 0x70, 0x5f, 0x73, 0x72, 0x63, 0x2f, 0x69, 0x6e, 0x63, 0x6c, 0x75, 0x64, 0x65, 0x2f, 0x63
        /*0032*/ 	.byte	0x75, 0x74, 0x6c, 0x61, 0x73, 0x73, 0x2f, 0x67, 0x65, 0x6d, 0x6d, 0x2f, 0x63, 0x6f, 0x6c, 0x6c
        /*0042*/ 	.byte	0x65, 0x63, 0x74, 0x69, 0x76, 0x65, 0x2f, 0x73, 0x6d, 0x39, 0x30, 0x5f, 0x6d, 0x6d, 0x61, 0x5f
        /*0052*/ 	.byte	0x74, 0x6d, 0x61, 0x5f, 0x67, 0x6d, 0x6d, 0x61, 0x5f, 0x73, 0x73, 0x5f, 0x77, 0x61, 0x72, 0x70
        /*0062*/ 	.byte	0x73, 0x70, 0x65, 0x63, 0x69, 0x61, 0x6c, 0x69, 0x7a, 0x65, 0x64, 0x2e, 0x68, 0x70, 0x70, 0x00
	.type		__unnamed_1,@object
	.size		__unnamed_1,(.L_0 - __unnamed_1)
__unnamed_1:
        /*0072*/ 	.byte	0x76, 0x6f, 0x69, 0x64, 0x20, 0x63, 0x75, 0x74, 0x6c, 0x61, 0x73, 0x73, 0x3a, 0x3a, 0x67, 0x65
        /* <DEDUP_REMOVED lines=172> */
        /*0b42*/ 	.byte	0x64, 0x65, 0x6e, 0x74, 0x69, 0x74, 0x79, 0x5d, 0x00
.L_0:


//--------------------- .nv.shared._ZN7cutlass13device_kernelINS_4gemm6kernel13GemmUniversalIN4cute5tupleIJiiiiEEENS1_10collective13CollectiveMmaINS1_34MainloopSm90TmaGmmaWarpSpecializedILi23ENS5_IJNS4_1CILi2EEENSA_ILi1EEESC_EEENS1_35KernelTmaWarpSpecializedCooperativeEEENS5_IJNSA_ILi128EEENSA_ILi176EEENSA_ILi32EEEEEEaNS5_IJlSC_lEEEaSK_NS4_8TiledMMAINS4_8MMA_AtomIJNS4_4SM904GMMA26MMA_64x16x32_S32S8S8_SS_TNEEEENS4_6LayoutISD_NS5_IJSC_NSA_ILi0EEESS_EEEEENS5_IJNS4_10UnderscoreESV_SV_EEEEENS4_13SM90_TMA_LOADENS4_14ComposedLayoutINS4_7SwizzleILi1ELi4ELi3EEENS4_18smem_ptr_flag_bitsILi8EEENSR_INS5_IJNSA_ILi8EEESI_EEENS5_IJSI_SC_EEEEEEEvNS4_8identityENS4_23SM90_TMA_LOAD_MULTICASTES18_vS19_EENS_8epilogue10collective6detail29Sm90TmaWarpSpecializedAdapterINS1D_15DefaultEpilogueIaSK_SK_NS1C_6thread17LinearCombinationIaLi1EiiLNS1H_9ScaleType4KindE0ELNS_15FloatRoundStyleE2EaEENS1_15EpilogueDefaultEEEEEvvEEEEvNT_6ParamsE --------------------------
	.section	.nv.shared._ZN7cutlass13device_kernelINS_4gemm6kernel13GemmUniversalIN4cute5tupleIJiiiiEEENS1_10collective13CollectiveMmaINS1_34MainloopSm90TmaGmmaWarpSpecializedILi23ENS5_IJNS4_1CILi2EEENSA_ILi1EEESC_EEENS1_35KernelTmaWarpSpecializedCooperativeEEENS5_IJNSA_ILi128EEENSA_ILi176EEENSA_ILi32EEEEEEaNS5_IJlSC_lEEEaSK_NS4_8TiledMMAINS4_8MMA_AtomIJNS4_4SM904GMMA26MMA_64x16x32_S32S8S8_SS_TNEEEENS4_6LayoutISD_NS5_IJSC_NSA_ILi0EEESS_EEEEENS5_IJNS4_10UnderscoreESV_SV_EEEEENS4_13SM90_TMA_LOADENS4_14ComposedLayoutINS4_7SwizzleILi1ELi4ELi3EEENS4_18smem_ptr_flag_bitsILi8EEENSR_INS5_IJNSA_ILi8EEESI_EEENS5_IJSI_SC_EEEEEEEvNS4_8identityENS4_23SM90_TMA_LOAD_MULTICASTES18_vS19_EENS_8epilogue10collective6detail29Sm90TmaWarpSpecializedAdapterINS1D_15DefaultEpilogueIaSK_SK_NS1C_6thread17LinearCombinationIaLi1EiiLNS1H_9ScaleType4KindE0ELNS_15FloatRoundStyleE2EaEENS1_15EpilogueDefaultEEEEEvvEEEEvNT_6ParamsE,"aw",@nobits
	.sectionflags	@""
	.align	16
	.zero		1024


//--------------------- .nv.shared.reserved.0     --------------------------
	.section	.nv.shared.reserved.0,"aw",@nobits
	.weak		__nv_reservedSMEM_offset_0_alias
	.size		__nv_reservedSMEM_offset_0_alias, 0, 0
	.other		__nv_reservedSMEM_offset_0_alias,@"STO_CUDA_RESERVED_SHARED STV_DEFAULT"
__nv_reservedSMEM_offset_0_alias:
	.zero		0


//--------------------- .nv.global                --------------------------
	.section	.nv.global,"aw",@nobits
.nv.global:
	.type		_ZN40_INTERNAL_cbcace0e_4_k_cu_689cd5ec_122794cute1_E,@object
	.size		_ZN40_INTERNAL_cbcace0e_4_k_cu_689cd5ec_122794cute1_E,(_ZN40_INTERNAL_cbcace0e_4_k_cu_689cd5ec_122794cuda3std3__45__cpo6cbeginE - _ZN40_INTERNAL_cbcace0e_4_k_cu_689cd5ec_122794cute1_E)
_ZN40_INTERNAL_cbcace0e_4_k_cu_689cd5ec_122794cute1_E:
	.zero		1
	.type		_ZN40_INTERNAL_cbcace0e_4_k_cu_689cd5ec_122794cuda3std3__45__cpo6cbeginE,@object
	.size		_ZN40_INTERNAL_cbcace0e_4_k_cu_689cd5ec_122794cuda3std3__45__cpo6cbeginE,(_ZN40_INTERNAL_cbcace0e_4_k_cu_689cd5ec_122794cuda3std3__48in_placeE - _ZN40_INTERNAL_cbcace0e_4_k_cu_689cd5ec_122794cuda3std3__45__cpo6cbeginE)
_ZN40_INTERNAL_cbcace0e_4_k_cu_689cd5ec_122794cuda3std3__45__cpo6cbeginE:
	.zero		1
	.type		_ZN40_INTERNAL_cbcace0e_4_k_cu_689cd5ec_122794cuda3std3__48in_placeE,@object
	.size		_ZN40_INTERNAL_cbcace0e_4_k_cu_689cd5ec_122794cuda3std3__48in_placeE,(_ZN40_INTERNAL_cbcace0e_4_k_cu_689cd5ec_122794cuda3std6ranges3__45__cpo9iter_moveE - _ZN40_INTERNAL_cbcace0e_4_k_cu_689cd5ec_122794cuda3std3__48in_placeE)
_ZN40_INTERNAL_cbcace0e_4_k_cu_689cd5ec_122794cuda3std3__48in_placeE:
	.zero		1
	.type		_ZN40_INTERNAL_cbcace0e_4_k_cu_689cd5ec_122794cuda3std6ranges3__45__cpo9iter_moveE,@object
	.size		_ZN40_INTERNAL_cbcace0e_4_k_cu_689cd5ec_122794cuda3std6ranges3__45__cpo9iter_moveE,(_ZN40_INTERNAL_cbcace0e_4_k_cu_689cd5ec_122794cuda3std3__45__cpo5beginE - _ZN40_INTERNAL_cbcace0e_4_k_cu_689cd5ec_122794cuda3std6ranges3__45__cpo9iter_moveE)
_ZN40_INTERNAL_cbcace0e_4_k_cu_689cd5ec_122794cuda3std6ranges3__45__cpo9iter_moveE:
	.zero		1
	.type		_ZN40_INTERNAL_cbcace0e_4_k_cu_689cd5ec_122794cuda3std3__45__cpo5beginE,@object
	.size		_ZN40_INTERNAL_cbcace0e_4_k_cu_689cd5ec_122794cuda3std3__45__cpo5beginE,(_ZN40_INTERNAL_cbcace0e_4_k_cu_689cd5ec_122794cuda3std3__442_GLOBAL__N__cbcace0e_4_k_cu_689cd5ec_122796ignoreE - _ZN40_INTERNAL_cbcace0e_4_k_cu_689cd5ec_122794cuda3std3__45__cpo5beginE)
_ZN40_INTERNAL_cbcace0e_4_k_cu_689cd5ec_122794cuda3std3__45__cpo5beginE:
	.zero		1
	.type		_ZN40_INTERNAL_cbcace0e_4_k_cu_689cd5ec_122794cuda3std3__442_GLOBAL__N__cbcace0e_4_k_cu_689cd5ec_122796ignoreE,@object
	.size		_ZN40_INTERNAL_cbcace0e_4_k_cu_689cd5ec_122794cuda3std3__442_GLOBAL__N__cbcace0e_4_k_cu_689cd5ec_122796ignoreE,(_ZN40_INTERNAL_cbcace0e_4_k_cu_689cd5ec_122794cute7productE - _ZN40_INTERNAL_cbcace0e_4_k_cu_689cd5ec_122794cuda3std3__442_GLOBAL__N__cbcace0e_4_k_cu_689cd5ec_122796ignoreE)
_ZN40_INTERNAL_cbcace0e_4_k_cu_689cd5ec_122794cuda3std3__442_GLOBAL__N__cbcace0e_4_k_cu_689cd5ec_122796ignoreE:
	.zero		1
	.type		_ZN40_INTERNAL_cbcace0e_4_k_cu_689cd5ec_122794cute7productE,@object
	.size		_ZN40_INTERNAL_cbcace0e_4_k_cu_689cd5ec_122794cute7productE,(_ZN40_INTERNAL_cbcace0e_4_k_cu_689cd5ec_122794cuda3std3__45__cpo3endE - _ZN40_INTERNAL_cbcace0e_4_k_cu_689cd5ec_122794cute7productE)
_ZN40_INTERNAL_cbcace0e_4_k_cu_689cd5ec_122794cute7productE:
	.zero		1
	.type		_ZN40_INTERNAL_cbcace0e_4_k_cu_689cd5ec_122794cuda3std3__45__cpo3endE,@object
	.size		_ZN40_INTERNAL_cbcace0e_4_k_cu_689cd5ec_122794cuda3std3__45__cpo3endE,(_ZN40_INTERNAL_cbcace0e_4_k_cu_689cd5ec_122794cuda3std3__419piecewise_constructE - _ZN40_INTERNAL_cbcace0e_4_k_cu_689cd5ec_122794cuda3std3__45__cpo3endE)
_ZN40_INTERNAL_cbcace0e_4_k_cu_689cd5ec_122794cuda3std3__45__cpo3endE:
	.zero		1
	.type		_ZN40_INTERNAL_cbcace0e_4_k_cu_689cd5ec_122794cuda3std3__419piecewise_constructE,@object
	.size		_ZN40_INTERNAL_cbcace0e_4_k_cu_689cd5ec_122794cuda3std3__419piecewise_constructE,(_ZN40_INTERNAL_cbcace0e_4_k_cu_689cd5ec_122794cuda3std3__45__cpo4cendE - _ZN40_INTERNAL_cbcace0e_4_k_cu_689cd5ec_122794cuda3std3__419piecewise_constructE)
_ZN40_INTERNAL_cbcace0e_4_k_cu_689cd5ec_122794cuda3std3__419piecewise_constructE:
	.zero		1
	.type		_ZN40_INTERNAL_cbcace0e_4_k_cu_689cd5ec_122794cuda3std3__45__cpo4cendE,@object
	.size		_ZN40_INTERNAL_cbcace0e_4_k_cu_689cd5ec_122794cuda3std3__45__cpo4cendE,(_ZN40_INTERNAL_cbcace0e_4_k_cu_689cd5ec_122794cuda3std6ranges3__45__cpo4swapE - _ZN40_INTERNAL_cbcace0e_4_k_cu_689cd5ec_122794cuda3std3__45__cpo4cendE)
_ZN40_INTERNAL_cbcace0e_4_k_cu_689cd5ec_122794cuda3std3__45__cpo4cendE:
	.zero		1
	.type		_ZN40_INTERNAL_cbcace0e_4_k_cu_689cd5ec_122794cuda3std6ranges3__45__cpo4swapE,@object
	.size		_ZN40_INTERNAL_cbcace0e_4_k_cu_689cd5ec_122794cuda3std6ranges3__45__cpo4swapE,(.L_8 - _ZN40_INTERNAL_cbcace0e_4_k_cu_689cd5ec_122794cuda3std6ranges3__45__cpo4swapE)
_ZN40_INTERNAL_cbcace0e_4_k_cu_689cd5ec_122794cuda3std6ranges3__45__cpo4swapE:
	.zero		1
.L_8:


//--------------------- .nv.constant0._ZN7cutlass13device_kernelINS_4gemm6kernel13GemmUniversalIN4cute5tupleIJiiiiEEENS1_10collective13CollectiveMmaINS1_34MainloopSm90TmaGmmaWarpSpecializedILi23ENS5_IJNS4_1CILi2EEENSA_ILi1EEESC_EEENS1_35KernelTmaWarpSpecializedCooperativeEEENS5_IJNSA_ILi128EEENSA_ILi176EEENSA_ILi32EEEEEEaNS5_IJlSC_lEEEaSK_NS4_8TiledMMAINS4_8MMA_AtomIJNS4_4SM904GMMA26MMA_64x16x32_S32S8S8_SS_TNEEEENS4_6LayoutISD_NS5_IJSC_NSA_ILi0EEESS_EEEEENS5_IJNS4_10UnderscoreESV_SV_EEEEENS4_13SM90_TMA_LOADENS4_14ComposedLayoutINS4_7SwizzleILi1ELi4ELi3EEENS4_18smem_ptr_flag_bitsILi8EEENSR_INS5_IJNSA_ILi8EEESI_EEENS5_IJSI_SC_EEEEEEEvNS4_8identityENS4_23SM90_TMA_LOAD_MULTICASTES18_vS19_EENS_8epilogue10collective6detail29Sm90TmaWarpSpecializedAdapterINS1D_15DefaultEpilogueIaSK_SK_NS1C_6thread17LinearCombinationIaLi1EiiLNS1H_9ScaleType4KindE0ELNS_15FloatRoundStyleE2EaEENS1_15EpilogueDefaultEEEEEvvEEEEvNT_6ParamsE --------------------------
	.section	.nv.constant0._ZN7cutlass13device_kernelINS_4gemm6kernel13GemmUniversalIN4cute5tupleIJiiiiEEENS1_10collective13CollectiveMmaINS1_34MainloopSm90TmaGmmaWarpSpecializedILi23ENS5_IJNS4_1CILi2EEENSA_ILi1EEESC_EEENS1_35KernelTmaWarpSpecializedCooperativeEEENS5_IJNSA_ILi128EEENSA_ILi176EEENSA_ILi32EEEEEEaNS5_IJlSC_lEEEaSK_NS4_8TiledMMAINS4_8MMA_AtomIJNS4_4SM904GMMA26MMA_64x16x32_S32S8S8_SS_TNEEEENS4_6LayoutISD_NS5_IJSC_NSA_ILi0EEESS_EEEEENS5_IJNS4_10UnderscoreESV_SV_EEEEENS4_13SM90_TMA_LOADENS4_14ComposedLayoutINS4_7SwizzleILi1ELi4ELi3EEENS4_18smem_ptr_flag_bitsILi8EEENSR_INS5_IJNSA_ILi8EEESI_EEENS5_IJSI_SC_EEEEEEEvNS4_8identityENS4_23SM90_TMA_LOAD_MULTICASTES18_vS19_EENS_8epilogue10collective6detail29Sm90TmaWarpSpecializedAdapterINS1D_15DefaultEpilogueIaSK_SK_NS1C_6thread17LinearCombinationIaLi1EiiLNS1H_9ScaleType4KindE0ELNS_15FloatRoundStyleE2EaEENS1_15EpilogueDefaultEEEEEvvEEEEvNT_6ParamsE,"a",@progbits
	.sectionflags	@""
	.align	4
.nv.constant0._ZN7cutlass13device_kernelINS_4gemm6kernel13GemmUniversalIN4cute5tupleIJiiiiEEENS1_10collective13CollectiveMmaINS1_34MainloopSm90TmaGmmaWarpSpecializedILi23ENS5_IJNS4_1CILi2EEENSA_ILi1EEESC_EEENS1_35KernelTmaWarpSpecializedCooperativeEEENS5_IJNSA_ILi128EEENSA_ILi176EEENSA_ILi32EEEEEEaNS5_IJlSC_lEEEaSK_NS4_8TiledMMAINS4_8MMA_AtomIJNS4_4SM904GMMA26MMA_64x16x32_S32S8S8_SS_TNEEEENS4_6LayoutISD_NS5_IJSC_NSA_ILi0EEESS_EEEEENS5_IJNS4_10UnderscoreESV_SV_EEEEENS4_13SM90_TMA_LOADENS4_14ComposedLayoutINS4_7SwizzleILi1ELi4ELi3EEENS4_18smem_ptr_flag_bitsILi8EEENSR_INS5_IJNSA_ILi8EEESI_EEENS5_IJSI_SC_EEEEEEEvNS4_8identityENS4_23SM90_TMA_LOAD_MULTICASTES18_vS19_EENS_8epilogue10collective6detail29Sm90TmaWarpSpecializedAdapterINS1D_15DefaultEpilogueIaSK_SK_NS1C_6thread17LinearCombinationIaLi1EiiLNS1H_9ScaleType4KindE0ELNS_15FloatRoundStyleE2EaEENS1_15EpilogueDefaultEEEEEvvEEEEvNT_6ParamsE:
	.zero		1664


//--------------------- SYMBOLS --------------------------

	.type		.nv.reservedSmem.offset0,@object
	.size		.nv.reservedSmem.offset0,0x4
	.type		__assertfail,@function
